	.target	sm_100a

	.elftype	@"ET_EXEC"


//--------------------- .note.nv.tkinfo           --------------------------
	.section	.note.nv.tkinfo,"",@"SHT_NOTE"
	.sectionflags	@"SHF_NOTE_NV_TKINFO"
	.tkinfo
        /*0018*/ 	.word	0x00000002
        /*0030*/ 	.string	""
        /*0030*/ 	.string	"ptxas"
        /*0030*/ 	.string	"Cuda compilation tools, release 13.0, V13.0.88"
        /*0030*/ 	.string	"Build cuda_13.0.r13.0/compiler.36424714_0"
        /*0030*/ 	.string	"-arch sm_100a -m 64 "



//--------------------- .note.nv.cuinfo           --------------------------
	.section	.note.nv.cuinfo,"",@"SHT_NOTE"
	.sectionflags	@"SHF_NOTE_NV_CUINFO"
        /*0018*/ 	.short	0x0002
        /*001a*/ 	.short	0x0064
        /*001c*/ 	.short	0x0082
	.zero		2


//--------------------- .nv.info                  --------------------------
	.section	.nv.info,"",@"SHT_CUDA_INFO"
	.align	4


	//----- nvinfo : EIATTR_REGCOUNT
	.align		4
        /*0000*/ 	.byte	0x04, 0x2f
        /*0002*/ 	.short	(.L_16 - .L_15)
	.align		4
.L_15:
        /*0004*/ 	.word	index@(_ZN7cutlass13device_kernelINS_4gemm6kernel13GemmUniversalIN4cute5tupleIJiiiiEEENS1_10collective13CollectiveMmaINS1_35MainloopSm100TmaUmmaWarpSpecializedILi24ELi2ELi4ENS5_IJNS4_1CILi1EEESB_SB_EEEEENS5_IJNSA_ILi128EEENSA_ILi16EEENSA_ILi64EEEEEENS_12float_e4m3_tENS5_IJlSB_lEEESI_SJ_NS4_8TiledMMAINS4_8MMA_AtomIJNS4_10MMA_TraitsINS4_19SM100_MMA_F8F6F4_SSEJSI_SI_fSE_SF_NS4_17integral_constantINS4_4UMMA5MajorELSQ_0EEESR_NSO_INSP_7ScaleInELSS_0EEEST_EEEEEENS4_6LayoutISC_NS5_IJNSA_ILi0EEESX_SX_EEEEENS5_IJNS4_10UnderscoreES10_S10_EEEEENS4_13SM90_TMA_LOADENS4_14ComposedLayoutINS4_7SwizzleILi2ELi4ELi3EEENS4_18smem_ptr_flag_bitsILi8EEENSW_INS5_IJNSA_ILi8EEESG_EEENS5_IJSG_SB_EEEEEEEvNS4_8identityES13_S1D_vS1E_EENS_8epilogue10collective18CollectiveEpilogueINS1G_23Sm100TmaWarpSpecializedILi1ELi1ELi16ELb0ELb0EEEJSH_NS5_IJNSW_ISE_SB_EENSW_ISF_SB_EEEEESI_SJ_SI_SJ_NS1G_6fusion15FusionCallbacksIS1K_NS1O_17LinearCombinationISI_fSI_fLNS_15FloatRoundStyleE2EEESH_S1N_JEEENS4_5SM1004TMEM4LOAD26SM100_TMEM_LOAD_32dp32b16xES13_NS14_INS15_ILi0ELi4ELi3EEES18_NSW_INS5_IJS19_SF_EEENS5_IJSF_SB_EEEEEEENS4_39AutoVectorizingCopyWithAssumedAlignmentILi128EEENS4_14SM90_TMA_STOREES22_S24_S24_EEEvvEEEEvNT_6ParamsE)
        /*0008*/ 	.word	0x00000045


	//----- nvinfo : EIATTR_FRAME_SIZE
	.align		4
.L_16:
        /*000c*/ 	.byte	0x04, 0x11
        /*000e*/ 	.short	(.L_18 - .L_17)
	.align		4
.L_17:
        /*0010*/ 	.word	index@($__internal_2_$__cuda_sm10x_tcgen05_guardrail_trap_unallocated_columns_being_dealloced)
        /*0014*/ 	.word	0x00000000


	//----- nvinfo : EIATTR_FRAME_SIZE
	.align		4
.L_18:
        /*0018*/ 	.byte	0x04, 0x11
        /*001a*/ 	.short	(.L_20 - .L_19)
	.align		4
.L_19:
        /*001c*/ 	.word	index@($__internal_1_$__cuda_sm10x_tcgen05_guardrail_trap_phase_invalid_during_alloc)
        /*0020*/ 	.word	0x00000000


	//----- nvinfo : EIATTR_FRAME_SIZE
	.align		4
.L_20:
        /*0024*/ 	.byte	0x04, 0x11
        /*0026*/ 	.short	(.L_22 - .L_21)
	.align		4
.L_21:
        /*0028*/ 	.word	index@($__internal_0_$__cuda_sm10x_tcgen05_guardrail_trap_col_being_dealloced_not_returned_by_alloc)
        /*002c*/ 	.word	0x00000000


	//----- nvinfo : EIATTR_FRAME_SIZE
	.align		4
.L_22:
        /*0030*/ 	.byte	0x04, 0x11
        /*0032*/ 	.short	(.L_24 - .L_23)
	.align		4
.L_23:
        /*0034*/ 	.word	index@(_ZN7cutlass13device_kernelINS_4gemm6kernel13GemmUniversalIN4cute5tupleIJiiiiEEENS1_10collective13CollectiveMmaINS1_35MainloopSm100TmaUmmaWarpSpecializedILi24ELi2ELi4ENS5_IJNS4_1CILi1EEESB_SB_EEEEENS5_IJNSA_ILi128EEENSA_ILi16EEENSA_ILi64EEEEEENS_12float_e4m3_tENS5_IJlSB_lEEESI_SJ_NS4_8TiledMMAINS4_8MMA_AtomIJNS4_10MMA_TraitsINS4_19SM100_MMA_F8F6F4_SSEJSI_SI_fSE_SF_NS4_17integral_constantINS4_4UMMA5MajorELSQ_0EEESR_NSO_INSP_7ScaleInELSS_0EEEST_EEEEEENS4_6LayoutISC_NS5_IJNSA_ILi0EEESX_SX_EEEEENS5_IJNS4_10UnderscoreES10_S10_EEEEENS4_13SM90_TMA_LOADENS4_14ComposedLayoutINS4_7SwizzleILi2ELi4ELi3EEENS4_18smem_ptr_flag_bitsILi8EEENSW_INS5_IJNSA_ILi8EEESG_EEENS5_IJSG_SB_EEEEEEEvNS4_8identityES13_S1D_vS1E_EENS_8epilogue10collective18CollectiveEpilogueINS1G_23Sm100TmaWarpSpecializedILi1ELi1ELi16ELb0ELb0EEEJSH_NS5_IJNSW_ISE_SB_EENSW_ISF_SB_EEEEESI_SJ_SI_SJ_NS1G_6fusion15FusionCallbacksIS1K_NS1O_17LinearCombinationISI_fSI_fLNS_15FloatRoundStyleE2EEESH_S1N_JEEENS4_5SM1004TMEM4LOAD26SM100_TMEM_LOAD_32dp32b16xES13_NS14_INS15_ILi0ELi4ELi3EEES18_NSW_INS5_IJS19_SF_EEENS5_IJSF_SB_EEEEEEENS4_39AutoVectorizingCopyWithAssumedAlignmentILi128EEENS4_14SM90_TMA_STOREES22_S24_S24_EEEvvEEEEvNT_6ParamsE)
        /*0038*/ 	.word	0x00000000


	//----- nvinfo : EIATTR_MIN_STACK_SIZE
	.align		4
.L_24:
        /*003c*/ 	.byte	0x04, 0x12
        /*003e*/ 	.short	(.L_26 - .L_25)
	.align		4
.L_25:
        /*0040*/ 	.word	index@(_ZN7cutlass13device_kernelINS_4gemm6kernel13GemmUniversalIN4cute5tupleIJiiiiEEENS1_10collective13CollectiveMmaINS1_35MainloopSm100TmaUmmaWarpSpecializedILi24ELi2ELi4ENS5_IJNS4_1CILi1EEESB_SB_EEEEENS5_IJNSA_ILi128EEENSA_ILi16EEENSA_ILi64EEEEEENS_12float_e4m3_tENS5_IJlSB_lEEESI_SJ_NS4_8TiledMMAINS4_8MMA_AtomIJNS4_10MMA_TraitsINS4_19SM100_MMA_F8F6F4_SSEJSI_SI_fSE_SF_NS4_17integral_constantINS4_4UMMA5MajorELSQ_0EEESR_NSO_INSP_7ScaleInELSS_0EEEST_EEEEEENS4_6LayoutISC_NS5_IJNSA_ILi0EEESX_SX_EEEEENS5_IJNS4_10UnderscoreES10_S10_EEEEENS4_13SM90_TMA_LOADENS4_14ComposedLayoutINS4_7SwizzleILi2ELi4ELi3EEENS4_18smem_ptr_flag_bitsILi8EEENSW_INS5_IJNSA_ILi8EEESG_EEENS5_IJSG_SB_EEEEEEEvNS4_8identityES13_S1D_vS1E_EENS_8epilogue10collective18CollectiveEpilogueINS1G_23Sm100TmaWarpSpecializedILi1ELi1ELi16ELb0ELb0EEEJSH_NS5_IJNSW_ISE_SB_EENSW_ISF_SB_EEEEESI_SJ_SI_SJ_NS1G_6fusion15FusionCallbacksIS1K_NS1O_17LinearCombinationISI_fSI_fLNS_15FloatRoundStyleE2EEESH_S1N_JEEENS4_5SM1004TMEM4LOAD26SM100_TMEM_LOAD_32dp32b16xES13_NS14_INS15_ILi0ELi4ELi3EEES18_NSW_INS5_IJS19_SF_EEENS5_IJSF_SB_EEEEEEENS4_39AutoVectorizingCopyWithAssumedAlignmentILi128EEENS4_14SM90_TMA_STOREES22_S24_S24_EEEvvEEEEvNT_6ParamsE)
        /*0044*/ 	.word	0x00000000
.L_26:


//--------------------- .nv.compat                --------------------------
	.section	.nv.compat,"",@"SHT_CUDA_COMPAT_INFO"
	.align	4
        /*0000*/ 	.byte	0x02, 0x09, 0x01, 0x00, 0x02, 0x02, 0x02, 0x00, 0x02, 0x05, 0x05, 0x00, 0x03, 0x07, 0x01, 0x01
        /*0010*/ 	.byte	0x02, 0x03, 0x01, 0x00, 0x02, 0x06, 0x01, 0x00, 0x04, 0x0b, 0x08, 0x00, 0x09, 0x00, 0x00, 0x00
        /*0020*/ 	.byte	0x00, 0x00, 0x00, 0x00


//--------------------- .nv.info._ZN7cutlass13device_kernelINS_4gemm6kernel13GemmUniversalIN4cute5tupleIJiiiiEEENS1_10collective13CollectiveMmaINS1_35MainloopSm100TmaUmmaWarpSpecializedILi24ELi2ELi4ENS5_IJNS4_1CILi1EEESB_SB_EEEEENS5_IJNSA_ILi128EEENSA_ILi16EEENSA_ILi64EEEEEENS_12float_e4m3_tENS5_IJlSB_lEEESI_SJ_NS4_8TiledMMAINS4_8MMA_AtomIJNS4_10MMA_TraitsINS4_19SM100_MMA_F8F6F4_SSEJSI_SI_fSE_SF_NS4_17integral_constantINS4_4UMMA5MajorELSQ_0EEESR_NSO_INSP_7ScaleInELSS_0EEEST_EEEEEENS4_6LayoutISC_NS5_IJNSA_ILi0EEESX_SX_EEEEENS5_IJNS4_10UnderscoreES10_S10_EEEEENS4_13SM90_TMA_LOADENS4_14ComposedLayoutINS4_7SwizzleILi2ELi4ELi3EEENS4_18smem_ptr_flag_bitsILi8EEENSW_INS5_IJNSA_ILi8EEESG_EEENS5_IJSG_SB_EEEEEEEvNS4_8identityES13_S1D_vS1E_EENS_8epilogue10collective18CollectiveEpilogueINS1G_23Sm100TmaWarpSpecializedILi1ELi1ELi16ELb0ELb0EEEJSH_NS5_IJNSW_ISE_SB_EENSW_ISF_SB_EEEEESI_SJ_SI_SJ_NS1G_6fusion15FusionCallbacksIS1K_NS1O_17LinearCombinationISI_fSI_fLNS_15FloatRoundStyleE2EEESH_S1N_JEEENS4_5SM1004TMEM4LOAD26SM100_TMEM_LOAD_32dp32b16xES13_NS14_INS15_ILi0ELi4ELi3EEES18_NSW_INS5_IJS19_SF_EEENS5_IJSF_SB_EEEEEEENS4_39AutoVectorizingCopyWithAssumedAlignmentILi128EEENS4_14SM90_TMA_STOREES22_S24_S24_EEEvvEEEEvNT_6ParamsE --------------------------
	.section	.nv.info._ZN7cutlass13device_kernelINS_4gemm6kernel13GemmUniversalIN4cute5tupleIJiiiiEEENS1_10collective13CollectiveMmaINS1_35MainloopSm100TmaUmmaWarpSpecializedILi24ELi2ELi4ENS5_IJNS4_1CILi1EEESB_SB_EEEEENS5_IJNSA_ILi128EEENSA_ILi16EEENSA_ILi64EEEEEENS_12float_e4m3_tENS5_IJlSB_lEEESI_SJ_NS4_8TiledMMAINS4_8MMA_AtomIJNS4_10MMA_TraitsINS4_19SM100_MMA_F8F6F4_SSEJSI_SI_fSE_SF_NS4_17integral_constantINS4_4UMMA5MajorELSQ_0EEESR_NSO_INSP_7ScaleInELSS_0EEEST_EEEEEENS4_6LayoutISC_NS5_IJNSA_ILi0EEESX_SX_EEEEENS5_IJNS4_10UnderscoreES10_S10_EEEEENS4_13SM90_TMA_LOADENS4_14ComposedLayoutINS4_7SwizzleILi2ELi4ELi3EEENS4_18smem_ptr_flag_bitsILi8EEENSW_INS5_IJNSA_ILi8EEESG_EEENS5_IJSG_SB_EEEEEEEvNS4_8identityES13_S1D_vS1E_EENS_8epilogue10collective18CollectiveEpilogueINS1G_23Sm100TmaWarpSpecializedILi1ELi1ELi16ELb0ELb0EEEJSH_NS5_IJNSW_ISE_SB_EENSW_ISF_SB_EEEEESI_SJ_SI_SJ_NS1G_6fusion15FusionCallbacksIS1K_NS1O_17LinearCombinationISI_fSI_fLNS_15FloatRoundStyleE2EEESH_S1N_JEEENS4_5SM1004TMEM4LOAD26SM100_TMEM_LOAD_32dp32b16xES13_NS14_INS15_ILi0ELi4ELi3EEES18_NSW_INS5_IJS19_SF_EEENS5_IJSF_SB_EEEEEEENS4_39AutoVectorizingCopyWithAssumedAlignmentILi128EEENS4_14SM90_TMA_STOREES22_S24_S24_EEEvvEEEEvNT_6ParamsE,"",@"SHT_CUDA_INFO"
	.sectionflags	@""
	.align	4


	//----- nvinfo : EIATTR_CUDA_API_VERSION
	.align		4
        /*0000*/ 	.byte	0x04, 0x37
        /*0002*/ 	.short	(.L_28 - .L_27)
.L_27:
        /*0004*/ 	.word	0x00000082


	//----- nvinfo : EIATTR_KPARAM_INFO
	.align		4
.L_28:
        /*0008*/ 	.byte	0x04, 0x17
        /*000a*/ 	.short	(.L_30 - .L_29)
.L_29:
        /*000c*/ 	.word	0x00000000
        /*0010*/ 	.short	0x0000
        /*0012*/ 	.short	0x0000
        /*0014*/ 	.byte	0x00, 0xf0, 0x01, 0x20


	//----- nvinfo : EIATTR_AT_ENTRY_FRAGMENTS
	.align		4
.L_30:
        /*0018*/ 	.byte	0x04, 0x4f
        /*001a*/ 	.short	(.L_32 - .L_31)


	//   ....[0]....
.L_31:
        /*001c*/ 	.word	0x00000006


	//----- nvinfo : EIATTR_RESERVED_SMEM_USED
	.align		4
.L_32:
        /*0020*/ 	.byte	0x01, 0x41
	.zero		2


	//----- nvinfo : EIATTR_SPARSE_MMA_MASK
	.align		4
        /*0024*/ 	.byte	0x03, 0x50
        /*0026*/ 	.short	0x0000


	//----- nvinfo : EIATTR_TCGEN05_1CTA_USED
	.align		4
        /*0028*/ 	.byte	0x01, 0x51
	.zero		2


	//----- nvinfo : EIATTR_MAXREG_COUNT
	.align		4
        /*002c*/ 	.byte	0x03, 0x1b
        /*002e*/ 	.short	0x00ff


	//----- nvinfo : EIATTR_NUM_BARRIERS
	.align		4
        /*0030*/ 	.byte	0x02, 0x4c
        /*0032*/ 	.byte	0x07
	.zero		1


	//----- nvinfo : EIATTR_EXTERNS
	.align		4
        /*0034*/ 	.byte	0x04, 0x0f
        /*0036*/ 	.short	(.L_34 - .L_33)


	//   ....[0]....
	.align		4
.L_33:
        /*0038*/ 	.word	index@(__assertfail)


	//----- nvinfo : EIATTR_MERCURY_ISA_VERSION
	.align		4
.L_34:
        /*003c*/ 	.byte	0x03, 0x5f
        /*003e*/ 	.short	0x0101


	//----- nvinfo : EIATTR_INT_WARP_WIDE_INSTR_OFFSETS
	.align		4
        /*0040*/ 	.byte	0x04, 0x31
        /*0042*/ 	.short	(.L_36 - .L_35)


	//   ....[0]....
.L_35:
        /*0044*/ 	.word	0x00002020


	//   ....[1]....
        /*0048*/ 	.word	0x000044c0


	//   ....[2]....
        /*004c*/ 	.word	0x000044f0


	//   ....[3]....
        /*0050*/ 	.word	0x00004540


	//   ....[4]....
        /*0054*/ 	.word	0x00004f40


	//   ....[5]....
        /*0058*/ 	.word	0x00005030


	//----- nvinfo : EIATTR_COOP_GROUP_MASK_REGIDS
	.align		4
.L_36:
        /*005c*/ 	.byte	0x04, 0x29
        /*005e*/ 	.short	(.L_38 - .L_37)


	//   ....[0]....
.L_37:
        /*0060*/ 	.word	0xffffffff


	//   ....[1]....
        /*0064*/ 	.word	0xffffffff


	//   ....[2]....
        /*0068*/ 	.word	0xffffffff


	//   ....[3]....
        /*006c*/ 	.word	0xffffffff


	//   ....[4]....
        /*0070*/ 	.word	0xffffffff


	//   ....[5]....
        /*0074*/ 	.word	0xffffffff


	//   ....[6]....
        /*0078*/ 	.word	0xffffffff


	//   ....[7]....
        /*007c*/ 	.word	0xffffffff


	//   ....[8]....
        /*0080*/ 	.word	0xffffffff


	//   ....[9]....
        /*0084*/ 	.word	0xffffffff


	//   ....[10]....
        /*0088*/ 	.word	0xffffffff


	//   ....[11]....
        /*008c*/ 	.word	0xffffffff


	//   ....[12]....
        /*0090*/ 	.word	0xffffffff


	//----- nvinfo : EIATTR_COOP_GROUP_INSTR_OFFSETS
	.align		4
.L_38:
        /*0094*/ 	.byte	0x04, 0x28
        /*0096*/ 	.short	(.L_40 - .L_39)


	//   ....[0]....
.L_39:
        /*0098*/ 	.word	0x00000090


	//   ....[1]....
        /*009c*/ 	.word	0x000004c0


	//   ....[2]....
        /*00a0*/ 	.word	0x000008e0


	//   ....[3]....
        /*00a4*/ 	.word	0x00000a20


	//   ....[4]....
        /*00a8*/ 	.word	0x00000b20


	//   ....[5]....
        /*00ac*/ 	.word	0x00000c90


	//   ....[6]....
        /*00b0*/ 	.word	0x00000e30


	//   ....[7]....
        /*00b4*/ 	.word	0x00001f00


	//   ....[8]....
        /*00b8*/ 	.word	0x00003820


	//   ....[9]....
        /*00bc*/ 	.word	0x00003a30


	//   ....[10]....
        /*00c0*/ 	.word	0x00003a60


	//   ....[11]....
        /*00c4*/ 	.word	0x000043b0


	//   ....[12]....
        /*00c8*/ 	.word	0x000045e0


	//----- nvinfo : EIATTR_VRC_CTA_INIT_COUNT
	.align		4
.L_40:
        /*00cc*/ 	.byte	0x02, 0x4a
        /*00ce*/ 	.byte	0x80
	.zero		1


	//----- nvinfo : EIATTR_SYSCALL_OFFSETS
	.align		4
        /*00d0*/ 	.byte	0x04, 0x46
        /*00d2*/ 	.short	(.L_42 - .L_41)


	//   ....[0]....
.L_41:
        /*00d4*/ 	.word	0x00005f40


	//----- nvinfo : EIATTR_MBARRIER_INSTR_OFFSETS
	.align		4
.L_42:
        /*00d8*/ 	.byte	0x04, 0x39
        /*00da*/ 	.short	(.L_44 - .L_43)


	//   ....[0]....
.L_43:
        /*00dc*/ 	.word	0x000005c0
        /*00e0*/ 	.word	0x000000ff
        /*00e4*/ 	.word	0x00000000
        /*00e8*/ 	.short	0x0100
        /*00ea*/ 	.byte	0x05
	.zero		1


	//   ....[1]....
        /*00ec*/ 	.word	0x000005d0
        /*00f0*/ 	.word	0x000000ff
        /*00f4*/ 	.word	0x000000c0
        /*00f8*/ 	.short	0x0100
        /*00fa*/ 	.byte	0x05
	.zero		1


	//   ....[2]....
        /*00fc*/ 	.word	0x000005e0
        /*0100*/ 	.word	0x000000ff
        /*0104*/ 	.word	0x00000008
        /*0108*/ 	.short	0x0100
        /*010a*/ 	.byte	0x05
	.zero		1


	//   ....[3]....
        /*010c*/ 	.word	0x000005f0
        /*0110*/ 	.word	0x000000ff
        /*0114*/ 	.word	0x000000c8
        /*0118*/ 	.short	0x0100
        /*011a*/ 	.byte	0x05
	.zero		1


	//   ....[4]....
        /*011c*/ 	.word	0x00000600
        /*0120*/ 	.word	0x000000ff
        /*0124*/ 	.word	0x00000010
        /*0128*/ 	.short	0x0100
        /*012a*/ 	.byte	0x05
	.zero		1


	//   ....[5]....
        /*012c*/ 	.word	0x00000610
        /*0130*/ 	.word	0x000000ff
        /*0134*/ 	.word	0x000000d0
        /*0138*/ 	.short	0x0100
        /*013a*/ 	.byte	0x05
	.zero		1


	//   ....[6]....
        /*013c*/ 	.word	0x00000620
        /*0140*/ 	.word	0x000000ff
        /*0144*/ 	.word	0x00000018
        /*0148*/ 	.short	0x0100
        /*014a*/ 	.byte	0x05
	.zero		1


	//   ....[7]....
        /*014c*/ 	.word	0x00000630
        /*0150*/ 	.word	0x000000ff
        /*0154*/ 	.word	0x000000d8
        /*0158*/ 	.short	0x0100
        /*015a*/ 	.byte	0x05
	.zero		1


	//   ....[8]....
        /*015c*/ 	.word	0x00000640
        /*0160*/ 	.word	0x000000ff
        /*0164*/ 	.word	0x00000020
        /*0168*/ 	.short	0x0100
        /*016a*/ 	.byte	0x05
	.zero		1


	//   ....[9]....
        /*016c*/ 	.word	0x00000650
        /*0170*/ 	.word	0x000000ff
        /*0174*/ 	.word	0x000000e0
        /*0178*/ 	.short	0x0100
        /*017a*/ 	.byte	0x05
	.zero		1


	//   ....[10]....
        /*017c*/ 	.word	0x00000660
        /*0180*/ 	.word	0x000000ff
        /*0184*/ 	.word	0x00000028
        /*0188*/ 	.short	0x0100
        /*018a*/ 	.byte	0x05
	.zero		1


	//   ....[11]....
        /*018c*/ 	.word	0x00000670
        /*0190*/ 	.word	0x000000ff
        /*0194*/ 	.word	0x000000e8
        /*0198*/ 	.short	0x0100
        /*019a*/ 	.byte	0x05
	.zero		1


	//   ....[12]....
        /*019c*/ 	.word	0x00000680
        /*01a0*/ 	.word	0x000000ff
        /*01a4*/ 	.word	0x00000030
        /*01a8*/ 	.short	0x0100
        /*01aa*/ 	.byte	0x05
	.zero		1


	//   ....[13]....
        /*01ac*/ 	.word	0x00000690
        /*01b0*/ 	.word	0x000000ff
        /*01b4*/ 	.word	0x000000f0
        /*01b8*/ 	.short	0x0100
        /*01ba*/ 	.byte	0x05
	.zero		1


	//   ....[14]....
        /*01bc*/ 	.word	0x000006a0
        /*01c0*/ 	.word	0x000000ff
        /*01c4*/ 	.word	0x00000038
        /*01c8*/ 	.short	0x0100
        /*01ca*/ 	.byte	0x05
	.zero		1


	//   ....[15]....
        /*01cc*/ 	.word	0x000006b0
        /*01d0*/ 	.word	0x000000ff
        /*01d4*/ 	.word	0x000000f8
        /*01d8*/ 	.short	0x0100
        /*01da*/ 	.byte	0x05
	.zero		1


	//   ....[16]....
        /*01dc*/ 	.word	0x000006c0
        /*01e0*/ 	.word	0x000000ff
        /*01e4*/ 	.word	0x00000040
        /*01e8*/ 	.short	0x0100
        /*01ea*/ 	.byte	0x05
	.zero		1


	//   ....[17]....
        /*01ec*/ 	.word	0x000006d0
        /*01f0*/ 	.word	0x000000ff
        /*01f4*/ 	.word	0x00000100
        /*01f8*/ 	.short	0x0100
        /*01fa*/ 	.byte	0x05
	.zero		1


	//   ....[18]....
        /*01fc*/ 	.word	0x000006e0
        /*0200*/ 	.word	0x000000ff
        /*0204*/ 	.word	0x00000048
        /*0208*/ 	.short	0x0100
        /*020a*/ 	.byte	0x05
	.zero		1


	//   ....[19]....
        /*020c*/ 	.word	0x000006f0
        /*0210*/ 	.word	0x000000ff
        /*0214*/ 	.word	0x00000108
        /*0218*/ 	.short	0x0100
        /*021a*/ 	.byte	0x05
	.zero		1


	//   ....[20]....
        /*021c*/ 	.word	0x00000700
        /*0220*/ 	.word	0x000000ff
        /*0224*/ 	.word	0x00000050
        /*0228*/ 	.short	0x0100
        /*022a*/ 	.byte	0x05
	.zero		1


	//   ....[21]....
        /*022c*/ 	.word	0x00000710
        /*0230*/ 	.word	0x000000ff
        /*0234*/ 	.word	0x00000110
        /*0238*/ 	.short	0x0100
        /*023a*/ 	.byte	0x05
	.zero		1


	//   ....[22]....
        /*023c*/ 	.word	0x00000720
        /*0240*/ 	.word	0x000000ff
        /*0244*/ 	.word	0x00000058
        /*0248*/ 	.short	0x0100
        /*024a*/ 	.byte	0x05
	.zero		1


	//   ....[23]....
        /*024c*/ 	.word	0x00000730
        /*0250*/ 	.word	0x000000ff
        /*0254*/ 	.word	0x00000118
        /*0258*/ 	.short	0x0100
        /*025a*/ 	.byte	0x05
	.zero		1


	//   ....[24]....
        /*025c*/ 	.word	0x00000740
        /*0260*/ 	.word	0x000000ff
        /*0264*/ 	.word	0x00000060
        /*0268*/ 	.short	0x0100
        /*026a*/ 	.byte	0x05
	.zero		1


	//   ....[25]....
        /*026c*/ 	.word	0x00000750
        /*0270*/ 	.word	0x000000ff
        /*0274*/ 	.word	0x00000120
        /*0278*/ 	.short	0x0100
        /*027a*/ 	.byte	0x05
	.zero		1


	//   ....[26]....
        /*027c*/ 	.word	0x00000760
        /*0280*/ 	.word	0x000000ff
        /*0284*/ 	.word	0x00000068
        /*0288*/ 	.short	0x0100
        /*028a*/ 	.byte	0x05
	.zero		1


	//   ....[27]....
        /*028c*/ 	.word	0x00000770
        /*0290*/ 	.word	0x000000ff
        /*0294*/ 	.word	0x00000128
        /*0298*/ 	.short	0x0100
        /*029a*/ 	.byte	0x05
	.zero		1


	//   ....[28]....
        /*029c*/ 	.word	0x00000780
        /*02a0*/ 	.word	0x000000ff
        /*02a4*/ 	.word	0x00000070
        /*02a8*/ 	.short	0x0100
        /*02aa*/ 	.byte	0x05
	.zero		1


	//   ....[29]....
        /*02ac*/ 	.word	0x00000790
        /*02b0*/ 	.word	0x000000ff
        /*02b4*/ 	.word	0x00000130
        /*02b8*/ 	.short	0x0100
        /*02ba*/ 	.byte	0x05
	.zero		1


	//   ....[30]....
        /*02bc*/ 	.word	0x000007a0
        /*02c0*/ 	.word	0x000000ff
        /*02c4*/ 	.word	0x00000078
        /*02c8*/ 	.short	0x0100
        /*02ca*/ 	.byte	0x05
	.zero		1


	//   ....[31]....
        /*02cc*/ 	.word	0x000007b0
        /*02d0*/ 	.word	0x000000ff
        /*02d4*/ 	.word	0x00000138
        /*02d8*/ 	.short	0x0100
        /*02da*/ 	.byte	0x05
	.zero		1


	//   ....[32]....
        /*02dc*/ 	.word	0x000007c0
        /*02e0*/ 	.word	0x000000ff
        /*02e4*/ 	.word	0x00000080
        /*02e8*/ 	.short	0x0100
        /*02ea*/ 	.byte	0x05
	.zero		1


	//   ....[33]....
        /*02ec*/ 	.word	0x000007d0
        /*02f0*/ 	.word	0x000000ff
        /*02f4*/ 	.word	0x00000140
        /*02f8*/ 	.short	0x0100
        /*02fa*/ 	.byte	0x05
	.zero		1


	//   ....[34]....
        /*02fc*/ 	.word	0x000007e0
        /*0300*/ 	.word	0x000000ff
        /*0304*/ 	.word	0x00000088
        /*0308*/ 	.short	0x0100
        /*030a*/ 	.byte	0x05
	.zero		1


	//   ....[35]....
        /*030c*/ 	.word	0x000007f0
        /*0310*/ 	.word	0x000000ff
        /*0314*/ 	.word	0x00000148
        /*0318*/ 	.short	0x0100
        /*031a*/ 	.byte	0x05
	.zero		1


	//   ....[36]....
        /*031c*/ 	.word	0x00000800
        /*0320*/ 	.word	0x000000ff
        /*0324*/ 	.word	0x00000090
        /*0328*/ 	.short	0x0100
        /*032a*/ 	.byte	0x05
	.zero		1


	//   ....[37]....
        /*032c*/ 	.word	0x00000810
        /*0330*/ 	.word	0x000000ff
        /*0334*/ 	.word	0x00000150
        /*0338*/ 	.short	0x0100
        /*033a*/ 	.byte	0x05
	.zero		1


	//   ....[38]....
        /*033c*/ 	.word	0x00000820
        /*0340*/ 	.word	0x000000ff
        /*0344*/ 	.word	0x00000098
        /*0348*/ 	.short	0x0100
        /*034a*/ 	.byte	0x05
	.zero		1


	//   ....[39]....
        /*034c*/ 	.word	0x00000830
        /*0350*/ 	.word	0x000000ff
        /*0354*/ 	.word	0x00000158
        /*0358*/ 	.short	0x0100
        /*035a*/ 	.byte	0x05
	.zero		1


	//   ....[40]....
        /*035c*/ 	.word	0x00000840
        /*0360*/ 	.word	0x000000ff
        /*0364*/ 	.word	0x000000a0
        /*0368*/ 	.short	0x0100
        /*036a*/ 	.byte	0x05
	.zero		1


	//   ....[41]....
        /*036c*/ 	.word	0x00000850
        /*0370*/ 	.word	0x000000ff
        /*0374*/ 	.word	0x00000160
        /*0378*/ 	.short	0x0100
        /*037a*/ 	.byte	0x05
	.zero		1


	//   ....[42]....
        /*037c*/ 	.word	0x00000860
        /*0380*/ 	.word	0x000000ff
        /*0384*/ 	.word	0x000000a8
        /*0388*/ 	.short	0x0100
        /*038a*/ 	.byte	0x05
	.zero		1


	//   ....[43]....
        /*038c*/ 	.word	0x00000870
        /*0390*/ 	.word	0x000000ff
        /*0394*/ 	.word	0x00000168
        /*0398*/ 	.short	0x0100
        /*039a*/ 	.byte	0x05
	.zero		1


	//   ....[44]....
        /*039c*/ 	.word	0x00000880
        /*03a0*/ 	.word	0x000000ff
        /*03a4*/ 	.word	0x000000b0
        /*03a8*/ 	.short	0x0100
        /*03aa*/ 	.byte	0x05
	.zero		1


	//   ....[45]....
        /*03ac*/ 	.word	0x00000890
        /*03b0*/ 	.word	0x000000ff
        /*03b4*/ 	.word	0x00000170
        /*03b8*/ 	.short	0x0100
        /*03ba*/ 	.byte	0x05
	.zero		1


	//   ....[46]....
        /*03bc*/ 	.word	0x000008a0
        /*03c0*/ 	.word	0x000000ff
        /*03c4*/ 	.word	0x000000b8
        /*03c8*/ 	.short	0x0100
        /*03ca*/ 	.byte	0x05
	.zero		1


	//   ....[47]....
        /*03cc*/ 	.word	0x000008b0
        /*03d0*/ 	.word	0x000000ff
        /*03d4*/ 	.word	0x00000178
        /*03d8*/ 	.short	0x0100
        /*03da*/ 	.byte	0x05
	.zero		1


	//   ....[48]....
        /*03dc*/ 	.word	0x000009f0
        /*03e0*/ 	.word	0x000000ff
        /*03e4*/ 	.word	0x00000180
        /*03e8*/ 	.short	0x0100
        /*03ea*/ 	.byte	0x06
	.zero		1


	//   ....[49]....
        /*03ec*/ 	.word	0x00000a00
        /*03f0*/ 	.word	0x000000ff
        /*03f4*/ 	.word	0x00000188
        /*03f8*/ 	.short	0x0100
        /*03fa*/ 	.byte	0x06
	.zero		1


	//   ....[50]....
        /*03fc*/ 	.word	0x00000af0
        /*0400*/ 	.word	0x000000ff
        /*0404*/ 	.word	0x00000190
        /*0408*/ 	.short	0x0100
        /*040a*/ 	.byte	0x05
	.zero		1


	//   ....[51]....
        /*040c*/ 	.word	0x00000b00
        /*0410*/ 	.word	0x000000ff
        /*0414*/ 	.word	0x00000198
        /*0418*/ 	.short	0x0100
        /*041a*/ 	.byte	0x05
	.zero		1


	//   ....[52]....
        /*041c*/ 	.word	0x00000c40
        /*0420*/ 	.word	0x000000ff
        /*0424*/ 	.word	0x000001a0
        /*0428*/ 	.short	0x0100
        /*042a*/ 	.byte	0x05
	.zero		1


	//   ....[53]....
        /*042c*/ 	.word	0x00000c50
        /*0430*/ 	.word	0x000000ff
        /*0434*/ 	.word	0x000001b0
        /*0438*/ 	.short	0x0100
        /*043a*/ 	.byte	0x05
	.zero		1


	//   ....[54]....
        /*043c*/ 	.word	0x00000c60
        /*0440*/ 	.word	0x000000ff
        /*0444*/ 	.word	0x000001a8
        /*0448*/ 	.short	0x0100
        /*044a*/ 	.byte	0x05
	.zero		1


	//   ....[55]....
        /*044c*/ 	.word	0x00000c70
        /*0450*/ 	.word	0x000000ff
        /*0454*/ 	.word	0x000001b8
        /*0458*/ 	.short	0x0100
        /*045a*/ 	.byte	0x05
	.zero		1


	//   ....[56]....
        /*045c*/ 	.word	0x00000da0
        /*0460*/ 	.word	0x000000ff
        /*0464*/ 	.word	0x000001c0
        /*0468*/ 	.short	0x0100
        /*046a*/ 	.byte	0x06
	.zero		1


	//   ....[57]....
        /*046c*/ 	.word	0x00000db0
        /*0470*/ 	.word	0x000000ff
        /*0474*/ 	.word	0x000001e0
        /*0478*/ 	.short	0x0100
        /*047a*/ 	.byte	0x06
	.zero		1


	//   ....[58]....
        /*047c*/ 	.word	0x00000dc0
        /*0480*/ 	.word	0x000000ff
        /*0484*/ 	.word	0x000001c8
        /*0488*/ 	.short	0x0100
        /*048a*/ 	.byte	0x06
	.zero		1


	//   ....[59]....
        /*048c*/ 	.word	0x00000dd0
        /*0490*/ 	.word	0x000000ff
        /*0494*/ 	.word	0x000001e8
        /*0498*/ 	.short	0x0100
        /*049a*/ 	.byte	0x06
	.zero		1


	//   ....[60]....
        /*049c*/ 	.word	0x00000de0
        /*04a0*/ 	.word	0x000000ff
        /*04a4*/ 	.word	0x000001d0
        /*04a8*/ 	.short	0x0100
        /*04aa*/ 	.byte	0x06
	.zero		1


	//   ....[61]....
        /*04ac*/ 	.word	0x00000df0
        /*04b0*/ 	.word	0x000000ff
        /*04b4*/ 	.word	0x000001f0
        /*04b8*/ 	.short	0x0100
        /*04ba*/ 	.byte	0x06
	.zero		1


	//   ....[62]....
        /*04bc*/ 	.word	0x00000e00
        /*04c0*/ 	.word	0x000000ff
        /*04c4*/ 	.word	0x000001d8
        /*04c8*/ 	.short	0x0100
        /*04ca*/ 	.byte	0x06
	.zero		1


	//   ....[63]....
        /*04cc*/ 	.word	0x00000e10
        /*04d0*/ 	.word	0x000000ff
        /*04d4*/ 	.word	0x000001f8
        /*04d8*/ 	.short	0x0100
        /*04da*/ 	.byte	0x06
	.zero		1


	//   ....[64]....
        /*04dc*/ 	.word	0x00000f00
        /*04e0*/ 	.word	0x000000ff
        /*04e4*/ 	.word	0x00000200
        /*04e8*/ 	.short	0x0100
        /*04ea*/ 	.byte	0x05
	.zero		1


	//   ....[65]....
        /*04ec*/ 	.word	0x00000f10
        /*04f0*/ 	.word	0x000000ff
        /*04f4*/ 	.word	0x00000210
        /*04f8*/ 	.short	0x0100
        /*04fa*/ 	.byte	0x05
	.zero		1


	//   ....[66]....
        /*04fc*/ 	.word	0x00000f20
        /*0500*/ 	.word	0x000000ff
        /*0504*/ 	.word	0x00000208
        /*0508*/ 	.short	0x0100
        /*050a*/ 	.byte	0x05
	.zero		1


	//   ....[67]....
        /*050c*/ 	.word	0x00000f30
        /*0510*/ 	.word	0x000000ff
        /*0514*/ 	.word	0x00000218
        /*0518*/ 	.short	0x0100
        /*051a*/ 	.byte	0x05
	.zero		1


	//   ....[68]....
        /*051c*/ 	.word	0x00001800
        /*0520*/ 	.word	0x00000002
        /*0524*/ 	.word	0x00000210
        /*0528*/ 	.short	0x010a
        /*052a*/ 	.byte	0xff
	.zero		1


	//   ....[69]....
        /*052c*/ 	.word	0x00001830
        /*0530*/ 	.word	0x00000002
        /*0534*/ 	.word	0x00000200
        /*0538*/ 	.short	0x0101
        /*053a*/ 	.byte	0xff
	.zero		1


	//   ....[70]....
        /*053c*/ 	.word	0x00001900
        /*0540*/ 	.word	0x000000ff
        /*0544*/ 	.word	0x000000c0
        /*0548*/ 	.short	0x010a
        /*054a*/ 	.byte	0x08
	.zero		1


	//   ....[71]....
        /*054c*/ 	.word	0x000019a0
        /*0550*/ 	.word	0x000000ff
        /*0554*/ 	.word	0x000000c0
        /*0558*/ 	.short	0x010a
        /*055a*/ 	.byte	0x21
	.zero		1


	//   ....[72]....
        /*055c*/ 	.word	0x00001af0
        /*0560*/ 	.word	0x000000ff
        /*0564*/ 	.word	0x000000c0
        /*0568*/ 	.short	0x010a
        /*056a*/ 	.byte	0x08
	.zero		1


	//   ....[73]....
        /*056c*/ 	.word	0x00001c00
        /*0570*/ 	.word	0x000000ff
        /*0574*/ 	.word	0x00000198
        /*0578*/ 	.short	0x0101
        /*057a*/ 	.byte	0x04
	.zero		1


	//   ....[74]....
        /*057c*/ 	.word	0x00001c20
        /*0580*/ 	.word	0x000000ff
        /*0584*/ 	.word	0x000000c0
        /*0588*/ 	.short	0x010a
        /*058a*/ 	.byte	0x08
	.zero		1


	//   ....[75]....
        /*058c*/ 	.word	0x00001ca0
        /*0590*/ 	.word	0x000000ff
        /*0594*/ 	.word	0x000000c0
        /*0598*/ 	.short	0x010a
        /*059a*/ 	.byte	0x11
	.zero		1


	//   ....[76]....
        /*059c*/ 	.word	0x00001df0
        /*05a0*/ 	.word	0x000000ff
        /*05a4*/ 	.word	0x000000c0
        /*05a8*/ 	.short	0x010a
        /*05aa*/ 	.byte	0x08
	.zero		1


	//   ....[77]....
        /*05ac*/ 	.word	0x00001f30
        /*05b0*/ 	.word	0x00000002
        /*05b4*/ 	.word	0x000001a0
        /*05b8*/ 	.short	0x010a
        /*05ba*/ 	.byte	0xff
	.zero		1


	//   ....[78]....
        /*05bc*/ 	.word	0x00001ff0
        /*05c0*/ 	.word	0x00000002
        /*05c4*/ 	.word	0x00000000
        /*05c8*/ 	.short	0x0101
        /*05ca*/ 	.byte	0xff
	.zero		1


	//   ....[79]....
        /*05cc*/ 	.word	0x00002550
        /*05d0*/ 	.word	0x000000ff
        /*05d4*/ 	.word	0x00000000
        /*05d8*/ 	.short	0x010a
        /*05da*/ 	.byte	0x05
	.zero		1


	//   ....[80]....
        /*05dc*/ 	.word	0x000025e0
        /*05e0*/ 	.word	0x000000ff
        /*05e4*/ 	.word	0x00000000
        /*05e8*/ 	.short	0x010a
        /*05ea*/ 	.byte	0x05
	.zero		1


	//   ....[81]....
        /*05ec*/ 	.word	0x00002670
        /*05f0*/ 	.word	0x000000ff
        /*05f4*/ 	.word	0x00000000
        /*05f8*/ 	.short	0x010a
        /*05fa*/ 	.byte	0x05
	.zero		1


	//   ....[82]....
        /*05fc*/ 	.word	0x00002700
        /*0600*/ 	.word	0x000000ff
        /*0604*/ 	.word	0x00000000
        /*0608*/ 	.short	0x010a
        /*060a*/ 	.byte	0x05
	.zero		1


	//   ....[83]....
        /*060c*/ 	.word	0x00002790
        /*0610*/ 	.word	0x000000ff
        /*0614*/ 	.word	0x00000000
        /*0618*/ 	.short	0x010a
        /*061a*/ 	.byte	0x05
	.zero		1


	//   ....[84]....
        /*061c*/ 	.word	0x00002820
        /*0620*/ 	.word	0x000000ff
        /*0624*/ 	.word	0x00000000
        /*0628*/ 	.short	0x010a
        /*062a*/ 	.byte	0x05
	.zero		1


	//   ....[85]....
        /*062c*/ 	.word	0x000028b0
        /*0630*/ 	.word	0x000000ff
        /*0634*/ 	.word	0x00000000
        /*0638*/ 	.short	0x010a
        /*063a*/ 	.byte	0x05
	.zero		1


	//   ....[86]....
        /*063c*/ 	.word	0x00002940
        /*0640*/ 	.word	0x000000ff
        /*0644*/ 	.word	0x00000000
        /*0648*/ 	.short	0x010a
        /*064a*/ 	.byte	0x05
	.zero		1


	//   ....[87]....
        /*064c*/ 	.word	0x000029d0
        /*0650*/ 	.word	0x000000ff
        /*0654*/ 	.word	0x00000000
        /*0658*/ 	.short	0x010a
        /*065a*/ 	.byte	0x05
	.zero		1


	//   ....[88]....
        /*065c*/ 	.word	0x00002a60
        /*0660*/ 	.word	0x000000ff
        /*0664*/ 	.word	0x00000000
        /*0668*/ 	.short	0x010a
        /*066a*/ 	.byte	0x05
	.zero		1


	//   ....[89]....
        /*066c*/ 	.word	0x00002af0
        /*0670*/ 	.word	0x000000ff
        /*0674*/ 	.word	0x00000000
        /*0678*/ 	.short	0x010a
        /*067a*/ 	.byte	0x05
	.zero		1


	//   ....[90]....
        /*067c*/ 	.word	0x00002b80
        /*0680*/ 	.word	0x000000ff
        /*0684*/ 	.word	0x00000000
        /*0688*/ 	.short	0x010a
        /*068a*/ 	.byte	0x05
	.zero		1


	//   ....[91]....
        /*068c*/ 	.word	0x00002c10
        /*0690*/ 	.word	0x000000ff
        /*0694*/ 	.word	0x00000000
        /*0698*/ 	.short	0x010a
        /*069a*/ 	.byte	0x05
	.zero		1


	//   ....[92]....
        /*069c*/ 	.word	0x00002ca0
        /*06a0*/ 	.word	0x000000ff
        /*06a4*/ 	.word	0x00000000
        /*06a8*/ 	.short	0x010a
        /*06aa*/ 	.byte	0x05
	.zero		1


	//   ....[93]....
        /*06ac*/ 	.word	0x00002d30
        /*06b0*/ 	.word	0x000000ff
        /*06b4*/ 	.word	0x00000000
        /*06b8*/ 	.short	0x010a
        /*06ba*/ 	.byte	0x05
	.zero		1


	//   ....[94]....
        /*06bc*/ 	.word	0x00002dc0
        /*06c0*/ 	.word	0x000000ff
        /*06c4*/ 	.word	0x00000000
        /*06c8*/ 	.short	0x010a
        /*06ca*/ 	.byte	0x05
	.zero		1


	//   ....[95]....
        /*06cc*/ 	.word	0x00002e50
        /*06d0*/ 	.word	0x000000ff
        /*06d4*/ 	.word	0x00000000
        /*06d8*/ 	.short	0x010a
        /*06da*/ 	.byte	0x05
	.zero		1


	//   ....[96]....
        /*06dc*/ 	.word	0x00002ee0
        /*06e0*/ 	.word	0x000000ff
        /*06e4*/ 	.word	0x00000000
        /*06e8*/ 	.short	0x010a
        /*06ea*/ 	.byte	0x05
	.zero		1


	//   ....[97]....
        /*06ec*/ 	.word	0x00002f70
        /*06f0*/ 	.word	0x000000ff
        /*06f4*/ 	.word	0x00000000
        /*06f8*/ 	.short	0x010a
        /*06fa*/ 	.byte	0x05
	.zero		1


	//   ....[98]....
        /*06fc*/ 	.word	0x00003000
        /*0700*/ 	.word	0x000000ff
        /*0704*/ 	.word	0x00000000
        /*0708*/ 	.short	0x010a
        /*070a*/ 	.byte	0x05
	.zero		1


	//   ....[99]....
        /*070c*/ 	.word	0x00003090
        /*0710*/ 	.word	0x000000ff
        /*0714*/ 	.word	0x00000000
        /*0718*/ 	.short	0x010a
        /*071a*/ 	.byte	0x05
	.zero		1


	//   ....[100]....
        /*071c*/ 	.word	0x00003120
        /*0720*/ 	.word	0x000000ff
        /*0724*/ 	.word	0x00000000
        /*0728*/ 	.short	0x010a
        /*072a*/ 	.byte	0x05
	.zero		1


	//   ....[101]....
        /*072c*/ 	.word	0x000031b0
        /*0730*/ 	.word	0x000000ff
        /*0734*/ 	.word	0x00000000
        /*0738*/ 	.short	0x010a
        /*073a*/ 	.byte	0x05
	.zero		1


	//   ....[102]....
        /*073c*/ 	.word	0x00003250
        /*0740*/ 	.word	0x00000000
        /*0744*/ 	.word	0x00000000
        /*0748*/ 	.short	0x010a
        /*074a*/ 	.byte	0xff
	.zero		1


	//   ....[103]....
        /*074c*/ 	.word	0x00003370
        /*0750*/ 	.word	0x00000000
        /*0754*/ 	.word	0x00000200
        /*0758*/ 	.short	0x010a
        /*075a*/ 	.byte	0xff
	.zero		1


	//   ....[104]....
        /*075c*/ 	.word	0x000033e0
        /*0760*/ 	.word	0x00000000
        /*0764*/ 	.word	0x00000000
        /*0768*/ 	.short	0x0101
        /*076a*/ 	.byte	0xff
	.zero		1


	//   ....[105]....
        /*076c*/ 	.word	0x00003400
        /*0770*/ 	.word	0x000000ff
        /*0774*/ 	.word	0x000001b0
        /*0778*/ 	.short	0x010a
        /*077a*/ 	.byte	0x05
	.zero		1


	//   ....[106]....
        /*077c*/ 	.word	0x00003520
        /*0780*/ 	.word	0x00000000
        /*0784*/ 	.word	0x000001a0
        /*0788*/ 	.short	0x010a
        /*078a*/ 	.byte	0xff
	.zero		1


	//   ....[107]....
        /*078c*/ 	.word	0x00003620
        /*0790*/ 	.word	0x00000000
        /*0794*/ 	.word	0x00000000
        /*0798*/ 	.short	0x0101
        /*079a*/ 	.byte	0xff
	.zero		1


	//   ....[108]....
        /*079c*/ 	.word	0x000036b0
        /*07a0*/ 	.word	0x000000ff
        /*07a4*/ 	.word	0x000001b0
        /*07a8*/ 	.short	0x0106
        /*07aa*/ 	.byte	0x05
	.zero		1


	//   ....[109]....
        /*07ac*/ 	.word	0x000036d0
        /*07b0*/ 	.word	0x000000ff
        /*07b4*/ 	.word	0x000001b0
        /*07b8*/ 	.short	0x010a
        /*07ba*/ 	.byte	0x05
	.zero		1


	//   ....[110]....
        /*07bc*/ 	.word	0x00003760
        /*07c0*/ 	.word	0x000000ff
        /*07c4*/ 	.word	0x000001b0
        /*07c8*/ 	.short	0x0106
        /*07ca*/ 	.byte	0x04
	.zero		1


	//   ....[111]....
        /*07cc*/ 	.word	0x000037a0
        /*07d0*/ 	.word	0x00000000
        /*07d4*/ 	.word	0x000001b0
        /*07d8*/ 	.short	0x010a
        /*07da*/ 	.byte	0xff
	.zero		1


	//   ....[112]....
        /*07dc*/ 	.word	0x00003ca0
        /*07e0*/ 	.word	0x00000000
        /*07e4*/ 	.word	0x000001a0
        /*07e8*/ 	.short	0x010a
        /*07ea*/ 	.byte	0xff
	.zero		1


	//   ....[113]....
        /*07ec*/ 	.word	0x00003db0
        /*07f0*/ 	.word	0x00000003
        /*07f4*/ 	.word	0x00000000
        /*07f8*/ 	.short	0x0101
        /*07fa*/ 	.byte	0xff
	.zero		1


	//   ....[114]....
        /*07fc*/ 	.word	0x00003dc0
        /*0800*/ 	.word	0x000000ff
        /*0804*/ 	.word	0x00000000
        /*0808*/ 	.short	0x010a
        /*080a*/ 	.byte	0x04
	.zero		1


	//   ....[115]....
        /*080c*/ 	.word	0x00003de0
        /*0810*/ 	.word	0x000000ff
        /*0814*/ 	.word	0x000001e0
        /*0818*/ 	.short	0x010a
        /*081a*/ 	.byte	0x08
	.zero		1


	//   ....[116]....
        /*081c*/ 	.word	0x00003eb0
        /*0820*/ 	.word	0x000000ff
        /*0824*/ 	.word	0x00000000
        /*0828*/ 	.short	0x010a
        /*082a*/ 	.byte	0x07
	.zero		1


	//   ....[117]....
        /*082c*/ 	.word	0x00003ff0
        /*0830*/ 	.word	0x000000ff
        /*0834*/ 	.word	0x00000000
        /*0838*/ 	.short	0x010a
        /*083a*/ 	.byte	0x04
	.zero		1


	//   ....[118]....
        /*083c*/ 	.word	0x000041e0
        /*0840*/ 	.word	0x000000ff
        /*0844*/ 	.word	0x00000000
        /*0848*/ 	.short	0x010a
        /*084a*/ 	.byte	0x05
	.zero		1


	//   ....[119]....
        /*084c*/ 	.word	0x00004270
        /*0850*/ 	.word	0x000000ff
        /*0854*/ 	.word	0x00000000
        /*0858*/ 	.short	0x010a
        /*085a*/ 	.byte	0x05
	.zero		1


	//   ....[120]....
        /*085c*/ 	.word	0x00004300
        /*0860*/ 	.word	0x000000ff
        /*0864*/ 	.word	0x00000000
        /*0868*/ 	.short	0x010a
        /*086a*/ 	.byte	0x05
	.zero		1


	//   ....[121]....
        /*086c*/ 	.word	0x00004390
        /*0870*/ 	.word	0x000000ff
        /*0874*/ 	.word	0x00000000
        /*0878*/ 	.short	0x010a
        /*087a*/ 	.byte	0x07
	.zero		1


	//   ....[122]....
        /*087c*/ 	.word	0x000047e0
        /*0880*/ 	.word	0x00000000
        /*0884*/ 	.word	0x000001a0
        /*0888*/ 	.short	0x010a
        /*088a*/ 	.byte	0xff
	.zero		1


	//   ....[123]....
        /*088c*/ 	.word	0x000048d0
        /*0890*/ 	.word	0x00000000
        /*0894*/ 	.word	0x00000000
        /*0898*/ 	.short	0x0101
        /*089a*/ 	.byte	0xff
	.zero		1


	//   ....[124]....
        /*089c*/ 	.word	0x00004bf0
        /*08a0*/ 	.word	0x000000ff
        /*08a4*/ 	.word	0x00000198
        /*08a8*/ 	.short	0x010a
        /*08aa*/ 	.byte	0x06
	.zero		1


	//   ....[125]....
        /*08ac*/ 	.word	0x00004d70
        /*08b0*/ 	.word	0x000000ff
        /*08b4*/ 	.word	0x00000188
        /*08b8*/ 	.short	0x010a
        /*08ba*/ 	.byte	0x06
	.zero		1


	//   ....[126]....
        /*08bc*/ 	.word	0x000050a0
        /*08c0*/ 	.word	0x000000ff
        /*08c4*/ 	.word	0x00000180
        /*08c8*/ 	.short	0x010b
        /*08ca*/ 	.byte	0x06
	.zero		1


	//   ....[127]....
        /*08cc*/ 	.word	0x000050c0
        /*08d0*/ 	.word	0x000000ff
        /*08d4*/ 	.word	0x00000000
        /*08d8*/ 	.short	0x0101
        /*08da*/ 	.byte	0x27
	.zero		1


	//   ....[128]....
        /*08dc*/ 	.word	0x00005100
        /*08e0*/ 	.word	0x00000000
        /*08e4*/ 	.word	0x00000188
        /*08e8*/ 	.short	0x010a
        /*08ea*/ 	.byte	0xff
	.zero		1


	//   ....[129]....
        /*08ec*/ 	.word	0x00005360
        /*08f0*/ 	.word	0x00000000
        /*08f4*/ 	.word	0x000001a0
        /*08f8*/ 	.short	0x010a
        /*08fa*/ 	.byte	0xff
	.zero		1


	//   ....[130]....
        /*08fc*/ 	.word	0x00005450
        /*0900*/ 	.word	0x00000000
        /*0904*/ 	.word	0x00000000
        /*0908*/ 	.short	0x0101
        /*090a*/ 	.byte	0xff
	.zero		1


	//   ....[131]....
        /*090c*/ 	.word	0x00005ae0
        /*0910*/ 	.word	0x000000ff
        /*0914*/ 	.word	0x00000180
        /*0918*/ 	.short	0x010a
        /*091a*/ 	.byte	0x2e
	.zero		1


	//   ....[132]....
        /*091c*/ 	.word	0x00005b10
        /*0920*/ 	.word	0x000000ff
        /*0924*/ 	.word	0x000001c0
        /*0928*/ 	.short	0x010a
        /*092a*/ 	.byte	0x32
	.zero		1


	//   ....[133]....
        /*092c*/ 	.word	0x00005c40
        /*0930*/ 	.word	0x000000ff
        /*0934*/ 	.word	0x00000180
        /*0938*/ 	.short	0x010a
        /*093a*/ 	.byte	0x2e
	.zero		1


	//   ....[134]....
        /*093c*/ 	.word	0x00005dd0
        /*0940*/ 	.word	0x000000ff
        /*0944*/ 	.word	0x00000000
        /*0948*/ 	.short	0x0101
        /*094a*/ 	.byte	0x04
	.zero		1


	//   ....[135]....
        /*094c*/ 	.word	0x00005e20
        /*0950*/ 	.word	0x000000ff
        /*0954*/ 	.word	0x000001c0
        /*0958*/ 	.short	0x010a
        /*095a*/ 	.byte	0x32
	.zero		1


	//   ....[136]....
        /*095c*/ 	.word	0x00006060
        /*0960*/ 	.word	0x000000ff
        /*0964*/ 	.word	0x00000000
        /*0968*/ 	.short	0x0101
        /*096a*/ 	.byte	0x05
	.zero		1


	//   ....[137]....
        /*096c*/ 	.word	0x00006640
        /*0970*/ 	.word	0x00000002
        /*0974*/ 	.word	0x00000210
        /*0978*/ 	.short	0x010a
        /*097a*/ 	.byte	0xff
	.zero		1


	//   ....[138]....
        /*097c*/ 	.word	0x000066a0
        /*0980*/ 	.word	0x00000002
        /*0984*/ 	.word	0x000000c0
        /*0988*/ 	.short	0x010a
        /*098a*/ 	.byte	0xff
	.zero		1


	//   ....[139]....
        /*098c*/ 	.word	0x00006700
        /*0990*/ 	.word	0x00000002
        /*0994*/ 	.word	0x000000c0
        /*0998*/ 	.short	0x010a
        /*099a*/ 	.byte	0xff
	.zero		1


	//   ....[140]....
        /*099c*/ 	.word	0x00006750
        /*09a0*/ 	.word	0x00000002
        /*09a4*/ 	.word	0x000001a0
        /*09a8*/ 	.short	0x010a
        /*09aa*/ 	.byte	0xff
	.zero		1


	//   ....[141]....
        /*09ac*/ 	.word	0x000067b0
        /*09b0*/ 	.word	0x00000000
        /*09b4*/ 	.word	0x00000000
        /*09b8*/ 	.short	0x010a
        /*09ba*/ 	.byte	0xff
	.zero		1


	//   ....[142]....
        /*09bc*/ 	.word	0x00006810
        /*09c0*/ 	.word	0x00000000
        /*09c4*/ 	.word	0x00000000
        /*09c8*/ 	.short	0x010a
        /*09ca*/ 	.byte	0xff
	.zero		1


	//   ....[143]....
        /*09cc*/ 	.word	0x00006870
        /*09d0*/ 	.word	0x00000000
        /*09d4*/ 	.word	0x00000000
        /*09d8*/ 	.short	0x010a
        /*09da*/ 	.byte	0xff
	.zero		1


	//   ....[144]....
        /*09dc*/ 	.word	0x000068d0
        /*09e0*/ 	.word	0x00000000
        /*09e4*/ 	.word	0x00000000
        /*09e8*/ 	.short	0x010a
        /*09ea*/ 	.byte	0xff
	.zero		1


	//   ....[145]....
        /*09ec*/ 	.word	0x00006930
        /*09f0*/ 	.word	0x00000000
        /*09f4*/ 	.word	0x00000000
        /*09f8*/ 	.short	0x010a
        /*09fa*/ 	.byte	0xff
	.zero		1


	//   ....[146]....
        /*09fc*/ 	.word	0x00006990
        /*0a00*/ 	.word	0x00000000
        /*0a04*/ 	.word	0x00000000
        /*0a08*/ 	.short	0x010a
        /*0a0a*/ 	.byte	0xff
	.zero		1


	//   ....[147]....
        /*0a0c*/ 	.word	0x000069f0
        /*0a10*/ 	.word	0x00000000
        /*0a14*/ 	.word	0x00000000
        /*0a18*/ 	.short	0x010a
        /*0a1a*/ 	.byte	0xff
	.zero		1


	//   ....[148]....
        /*0a1c*/ 	.word	0x00006a50
        /*0a20*/ 	.word	0x00000000
        /*0a24*/ 	.word	0x00000000
        /*0a28*/ 	.short	0x010a
        /*0a2a*/ 	.byte	0xff
	.zero		1


	//   ....[149]....
        /*0a2c*/ 	.word	0x00006ab0
        /*0a30*/ 	.word	0x00000000
        /*0a34*/ 	.word	0x00000000
        /*0a38*/ 	.short	0x010a
        /*0a3a*/ 	.byte	0xff
	.zero		1


	//   ....[150]....
        /*0a3c*/ 	.word	0x00006b10
        /*0a40*/ 	.word	0x00000000
        /*0a44*/ 	.word	0x00000000
        /*0a48*/ 	.short	0x010a
        /*0a4a*/ 	.byte	0xff
	.zero		1


	//   ....[151]....
        /*0a4c*/ 	.word	0x00006b70
        /*0a50*/ 	.word	0x00000000
        /*0a54*/ 	.word	0x00000000
        /*0a58*/ 	.short	0x010a
        /*0a5a*/ 	.byte	0xff
	.zero		1


	//   ....[152]....
        /*0a5c*/ 	.word	0x00006bd0
        /*0a60*/ 	.word	0x00000000
        /*0a64*/ 	.word	0x00000000
        /*0a68*/ 	.short	0x010a
        /*0a6a*/ 	.byte	0xff
	.zero		1


	//   ....[153]....
        /*0a6c*/ 	.word	0x00006c30
        /*0a70*/ 	.word	0x00000000
        /*0a74*/ 	.word	0x00000000
        /*0a78*/ 	.short	0x010a
        /*0a7a*/ 	.byte	0xff
	.zero		1


	//   ....[154]....
        /*0a7c*/ 	.word	0x00006c90
        /*0a80*/ 	.word	0x00000000
        /*0a84*/ 	.word	0x00000000
        /*0a88*/ 	.short	0x010a
        /*0a8a*/ 	.byte	0xff
	.zero		1


	//   ....[155]....
        /*0a8c*/ 	.word	0x00006cf0
        /*0a90*/ 	.word	0x00000000
        /*0a94*/ 	.word	0x00000000
        /*0a98*/ 	.short	0x010a
        /*0a9a*/ 	.byte	0xff
	.zero		1


	//   ....[156]....
        /*0a9c*/ 	.word	0x00006d50
        /*0aa0*/ 	.word	0x00000000
        /*0aa4*/ 	.word	0x00000000
        /*0aa8*/ 	.short	0x010a
        /*0aaa*/ 	.byte	0xff
	.zero		1


	//   ....[157]....
        /*0aac*/ 	.word	0x00006db0
        /*0ab0*/ 	.word	0x00000000
        /*0ab4*/ 	.word	0x00000000
        /*0ab8*/ 	.short	0x010a
        /*0aba*/ 	.byte	0xff
	.zero		1


	//   ....[158]....
        /*0abc*/ 	.word	0x00006e10
        /*0ac0*/ 	.word	0x00000000
        /*0ac4*/ 	.word	0x00000000
        /*0ac8*/ 	.short	0x010a
        /*0aca*/ 	.byte	0xff
	.zero		1


	//   ....[159]....
        /*0acc*/ 	.word	0x00006e70
        /*0ad0*/ 	.word	0x00000000
        /*0ad4*/ 	.word	0x00000000
        /*0ad8*/ 	.short	0x010a
        /*0ada*/ 	.byte	0xff
	.zero		1


	//   ....[160]....
        /*0adc*/ 	.word	0x00006ed0
        /*0ae0*/ 	.word	0x00000000
        /*0ae4*/ 	.word	0x00000000
        /*0ae8*/ 	.short	0x010a
        /*0aea*/ 	.byte	0xff
	.zero		1


	//   ....[161]....
        /*0aec*/ 	.word	0x00006f30
        /*0af0*/ 	.word	0x00000000
        /*0af4*/ 	.word	0x00000000
        /*0af8*/ 	.short	0x010a
        /*0afa*/ 	.byte	0xff
	.zero		1


	//   ....[162]....
        /*0afc*/ 	.word	0x00006f90
        /*0b00*/ 	.word	0x00000000
        /*0b04*/ 	.word	0x00000000
        /*0b08*/ 	.short	0x010a
        /*0b0a*/ 	.byte	0xff
	.zero		1


	//   ....[163]....
        /*0b0c*/ 	.word	0x00006ff0
        /*0b10*/ 	.word	0x00000000
        /*0b14*/ 	.word	0x00000000
        /*0b18*/ 	.short	0x010a
        /*0b1a*/ 	.byte	0xff
	.zero		1


	//   ....[164]....
        /*0b1c*/ 	.word	0x00007040
        /*0b20*/ 	.word	0x00000000
        /*0b24*/ 	.word	0x00000200
        /*0b28*/ 	.short	0x010a
        /*0b2a*/ 	.byte	0xff
	.zero		1


	//   ....[165]....
        /*0b2c*/ 	.word	0x000070a0
        /*0b30*/ 	.word	0x00000000
        /*0b34*/ 	.word	0x000001b0
        /*0b38*/ 	.short	0x010a
        /*0b3a*/ 	.byte	0xff
	.zero		1


	//   ....[166]....
        /*0b3c*/ 	.word	0x000070f0
        /*0b40*/ 	.word	0x00000000
        /*0b44*/ 	.word	0x000001a0
        /*0b48*/ 	.short	0x010a
        /*0b4a*/ 	.byte	0xff
	.zero		1


	//   ....[167]....
        /*0b4c*/ 	.word	0x00007150
        /*0b50*/ 	.word	0x00000000
        /*0b54*/ 	.word	0x000001b0
        /*0b58*/ 	.short	0x010a
        /*0b5a*/ 	.byte	0xff
	.zero		1


	//   ....[168]....
        /*0b5c*/ 	.word	0x000071a0
        /*0b60*/ 	.word	0x00000000
        /*0b64*/ 	.word	0x000001a0
        /*0b68*/ 	.short	0x010a
        /*0b6a*/ 	.byte	0xff
	.zero		1


	//   ....[169]....
        /*0b6c*/ 	.word	0x00007200
        /*0b70*/ 	.word	0x00000002
        /*0b74*/ 	.word	0x000001e0
        /*0b78*/ 	.short	0x010a
        /*0b7a*/ 	.byte	0xff
	.zero		1


	//   ....[170]....
        /*0b7c*/ 	.word	0x00007260
        /*0b80*/ 	.word	0x00000000
        /*0b84*/ 	.word	0x00000000
        /*0b88*/ 	.short	0x010a
        /*0b8a*/ 	.byte	0xff
	.zero		1


	//   ....[171]....
        /*0b8c*/ 	.word	0x000072c0
        /*0b90*/ 	.word	0x00000000
        /*0b94*/ 	.word	0x00000000
        /*0b98*/ 	.short	0x010a
        /*0b9a*/ 	.byte	0xff
	.zero		1


	//   ....[172]....
        /*0b9c*/ 	.word	0x00007320
        /*0ba0*/ 	.word	0x00000000
        /*0ba4*/ 	.word	0x00000000
        /*0ba8*/ 	.short	0x010a
        /*0baa*/ 	.byte	0xff
	.zero		1


	//   ....[173]....
        /*0bac*/ 	.word	0x00007380
        /*0bb0*/ 	.word	0x00000000
        /*0bb4*/ 	.word	0x00000000
        /*0bb8*/ 	.short	0x010a
        /*0bba*/ 	.byte	0xff
	.zero		1


	//   ....[174]....
        /*0bbc*/ 	.word	0x000073e0
        /*0bc0*/ 	.word	0x00000000
        /*0bc4*/ 	.word	0x00000000
        /*0bc8*/ 	.short	0x010a
        /*0bca*/ 	.byte	0xff
	.zero		1


	//   ....[175]....
        /*0bcc*/ 	.word	0x00007430
        /*0bd0*/ 	.word	0x00000000
        /*0bd4*/ 	.word	0x000001a0
        /*0bd8*/ 	.short	0x010a
        /*0bda*/ 	.byte	0xff
	.zero		1


	//   ....[176]....
        /*0bdc*/ 	.word	0x00007490
        /*0be0*/ 	.word	0x00000000
        /*0be4*/ 	.word	0x00000198
        /*0be8*/ 	.short	0x010a
        /*0bea*/ 	.byte	0xff
	.zero		1


	//   ....[177]....
        /*0bec*/ 	.word	0x000074f0
        /*0bf0*/ 	.word	0x00000000
        /*0bf4*/ 	.word	0x00000188
        /*0bf8*/ 	.short	0x010a
        /*0bfa*/ 	.byte	0xff
	.zero		1


	//   ....[178]....
        /*0bfc*/ 	.word	0x00007540
        /*0c00*/ 	.word	0x00000000
        /*0c04*/ 	.word	0x000001a0
        /*0c08*/ 	.short	0x010a
        /*0c0a*/ 	.byte	0xff
	.zero		1


	//   ....[179]....
        /*0c0c*/ 	.word	0x000075a0
        /*0c10*/ 	.word	0x00000000
        /*0c14*/ 	.word	0x00000180
        /*0c18*/ 	.short	0x010a
        /*0c1a*/ 	.byte	0xff
	.zero		1


	//   ....[180]....
        /*0c1c*/ 	.word	0x00007600
        /*0c20*/ 	.word	0x00000000
        /*0c24*/ 	.word	0x000001c0
        /*0c28*/ 	.short	0x010a
        /*0c2a*/ 	.byte	0xff
	.zero		1


	//----- nvinfo : EIATTR_NUM_MBARRIERS
	.align		4
.L_44:
        /*0c2c*/ 	.byte	0x03, 0x38
        /*0c2e*/ 	.short	0x0044


	//----- nvinfo : EIATTR_EXIT_INSTR_OFFSETS
	.align		4
        /*0c30*/ 	.byte	0x04, 0x1c
        /*0c32*/ 	.short	(.L_46 - .L_45)


	//   ....[0]....
.L_45:
        /*0c34*/ 	.word	0x00003280


	//   ....[1]....
        /*0c38*/ 	.word	0x00003770


	//   ....[2]....
        /*0c3c*/ 	.word	0x000037d0


	//   ....[3]....
        /*0c40*/ 	.word	0x000045f0


	//   ....[4]....
        /*0c44*/ 	.word	0x00005130


	//   ....[5]....
        /*0c48*/ 	.word	0x00005170


	//   ....[6]....
        /*0c4c*/ 	.word	0x00006630


	//----- nvinfo : EIATTR_MAX_THREADS
	.align		4
.L_46:
        /*0c50*/ 	.byte	0x04, 0x05
        /*0c52*/ 	.short	(.L_48 - .L_47)
.L_47:
        /*0c54*/ 	.word	0x00000100
        /*0c58*/ 	.word	0x00000001
        /*0c5c*/ 	.word	0x00000001


	//----- nvinfo : EIATTR_CRS_STACK_SIZE
	.align		4
.L_48:
        /*0c60*/ 	.byte	0x04, 0x1e
        /*0c62*/ 	.short	(.L_50 - .L_49)
.L_49:
        /*0c64*/ 	.word	0x00000000


	//----- nvinfo : EIATTR_CBANK_PARAM_SIZE
	.align		4
.L_50:
        /*0c68*/ 	.byte	0x03, 0x19
        /*0c6a*/ 	.short	0x0800


	//----- nvinfo : EIATTR_PARAM_CBANK
	.align		4
        /*0c6c*/ 	.byte	0x04, 0x0a
        /*0c6e*/ 	.short	(.L_52 - .L_51)
	.align		4
.L_51:
        /*0c70*/ 	.word	index@(.nv.constant0._ZN7cutlass13device_kernelINS_4gemm6kernel13GemmUniversalIN4cute5tupleIJiiiiEEENS1_10collective13CollectiveMmaINS1_35MainloopSm100TmaUmmaWarpSpecializedILi24ELi2ELi4ENS5_IJNS4_1CILi1EEESB_SB_EEEEENS5_IJNSA_ILi128EEENSA_ILi16EEENSA_ILi64EEEEEENS_12float_e4m3_tENS5_IJlSB_lEEESI_SJ_NS4_8TiledMMAINS4_8MMA_AtomIJNS4_10MMA_TraitsINS4_19SM100_MMA_F8F6F4_SSEJSI_SI_fSE_SF_NS4_17integral_constantINS4_4UMMA5MajorELSQ_0EEESR_NSO_INSP_7ScaleInELSS_0EEEST_EEEEEENS4_6LayoutISC_NS5_IJNSA_ILi0EEESX_SX_EEEEENS5_IJNS4_10UnderscoreES10_S10_EEEEENS4_13SM90_TMA_LOADENS4_14ComposedLayoutINS4_7SwizzleILi2ELi4ELi3EEENS4_18smem_ptr_flag_bitsILi8EEENSW_INS5_IJNSA_ILi8EEESG_EEENS5_IJSG_SB_EEEEEEEvNS4_8identityES13_S1D_vS1E_EENS_8epilogue10collective18CollectiveEpilogueINS1G_23Sm100TmaWarpSpecializedILi1ELi1ELi16ELb0ELb0EEEJSH_NS5_IJNSW_ISE_SB_EENSW_ISF_SB_EEEEESI_SJ_SI_SJ_NS1G_6fusion15FusionCallbacksIS1K_NS1O_17LinearCombinationISI_fSI_fLNS_15FloatRoundStyleE2EEESH_S1N_JEEENS4_5SM1004TMEM4LOAD26SM100_TMEM_LOAD_32dp32b16xES13_NS14_INS15_ILi0ELi4ELi3EEES18_NSW_INS5_IJS19_SF_EEENS5_IJSF_SB_EEEEEEENS4_39AutoVectorizingCopyWithAssumedAlignmentILi128EEENS4_14SM90_TMA_STOREES22_S24_S24_EEEvvEEEEvNT_6ParamsE)
        /*0c74*/ 	.short	0x0380
        /*0c76*/ 	.short	0x0800


	//----- nvinfo : EIATTR_SW_WAR
	.align		4
.L_52:
        /*0c78*/ 	.byte	0x04, 0x36
        /*0c7a*/ 	.short	(.L_54 - .L_53)
.L_53:
        /*0c7c*/ 	.word	0x00000008
.L_54:


//--------------------- .nv.callgraph             --------------------------
	.section	.nv.callgraph,"",@"SHT_CUDA_CALLGRAPH"
	.align	4
	.sectionentsize	8
	.align		4
        /*0000*/ 	.word	0x00000000
	.align		4
        /*0004*/ 	.word	0xffffffff
	.align		4
        /*0008*/ 	.word	index@(_ZN7cutlass13device_kernelINS_4gemm6kernel13GemmUniversalIN4cute5tupleIJiiiiEEENS1_10collective13CollectiveMmaINS1_35MainloopSm100TmaUmmaWarpSpecializedILi24ELi2ELi4ENS5_IJNS4_1CILi1EEESB_SB_EEEEENS5_IJNSA_ILi128EEENSA_ILi16EEENSA_ILi64EEEEEENS_12float_e4m3_tENS5_IJlSB_lEEESI_SJ_NS4_8TiledMMAINS4_8MMA_AtomIJNS4_10MMA_TraitsINS4_19SM100_MMA_F8F6F4_SSEJSI_SI_fSE_SF_NS4_17integral_constantINS4_4UMMA5MajorELSQ_0EEESR_NSO_INSP_7ScaleInELSS_0EEEST_EEEEEENS4_6LayoutISC_NS5_IJNSA_ILi0EEESX_SX_EEEEENS5_IJNS4_10UnderscoreES10_S10_EEEEENS4_13SM90_TMA_LOADENS4_14ComposedLayoutINS4_7SwizzleILi2ELi4ELi3EEENS4_18smem_ptr_flag_bitsILi8EEENSW_INS5_IJNSA_ILi8EEESG_EEENS5_IJSG_SB_EEEEEEEvNS4_8identityES13_S1D_vS1E_EENS_8epilogue10collective18CollectiveEpilogueINS1G_23Sm100TmaWarpSpecializedILi1ELi1ELi16ELb0ELb0EEEJSH_NS5_IJNSW_ISE_SB_EENSW_ISF_SB_EEEEESI_SJ_SI_SJ_NS1G_6fusion15FusionCallbacksIS1K_NS1O_17LinearCombinationISI_fSI_fLNS_15FloatRoundStyleE2EEESH_S1N_JEEENS4_5SM1004TMEM4LOAD26SM100_TMEM_LOAD_32dp32b16xES13_NS14_INS15_ILi0ELi4ELi3EEES18_NSW_INS5_IJS19_SF_EEENS5_IJSF_SB_EEEEEEENS4_39AutoVectorizingCopyWithAssumedAlignmentILi128EEENS4_14SM90_TMA_STOREES22_S24_S24_EEEvvEEEEvNT_6ParamsE)
	.align		4
        /*000c*/ 	.word	index@(__assertfail)
	.align		4
        /*0010*/ 	.word	0x00000000
	.align		4
        /*0014*/ 	.word	0xfffffffe
	.align		4
        /*0018*/ 	.word	0x00000000
	.align		4
        /*001c*/ 	.word	0xfffffffd
	.align		4
        /*0020*/ 	.word	0x00000000
	.align		4
        /*0024*/ 	.word	0xfffffffc


//--------------------- .nv.constant4             --------------------------
	.section	.nv.constant4,"a",@progbits
	.align	8
	.align		8
.nv.constant4:
        /*0000*/ 	.dword	__assertfail
	.align		8
        /*0008*/ 	.dword	__unnamed_1
	.align		8
        /*0010*/ 	.dword	_ZN40_INTERNAL_b98bda1a_4_k_cu_a2b2eca4_256604cuda3std3__45__cpo5beginE
	.align		8
        /*0018*/ 	.dword	_ZN40_INTERNAL_b98bda1a_4_k_cu_a2b2eca4_256604cuda3std3__45__cpo3endE
	.align		8
        /*0020*/ 	.dword	_ZN40_INTERNAL_b98bda1a_4_k_cu_a2b2eca4_256604cuda3std3__45__cpo6cbeginE
	.align		8
        /*0028*/ 	.dword	_ZN40_INTERNAL_b98bda1a_4_k_cu_a2b2eca4_256604cuda3std3__45__cpo4cendE
	.align		8
        /*0030*/ 	.dword	_ZN40_INTERNAL_b98bda1a_4_k_cu_a2b2eca4_256604cuda3std3__442_GLOBAL__N__b98bda1a_4_k_cu_a2b2eca4_256606ignoreE
	.align		8
        /*0038*/ 	.dword	_ZN40_INTERNAL_b98bda1a_4_k_cu_a2b2eca4_256604cuda3std3__419piecewise_constructE
	.align		8
        /*0040*/ 	.dword	_ZN40_INTERNAL_b98bda1a_4_k_cu_a2b2eca4_256604cuda3std3__48in_placeE
	.align		8
        /*0048*/ 	.dword	_ZN40_INTERNAL_b98bda1a_4_k_cu_a2b2eca4_256604cuda3std6ranges3__45__cpo4swapE
	.align		8
        /*0050*/ 	.dword	_ZN40_INTERNAL_b98bda1a_4_k_cu_a2b2eca4_256604cuda3std6ranges3__45__cpo9iter_moveE
	.align		8
        /*0058*/ 	.dword	_ZN40_INTERNAL_b98bda1a_4_k_cu_a2b2eca4_256604cute7productE
	.align		8
        /*0060*/ 	.dword	_ZN40_INTERNAL_b98bda1a_4_k_cu_a2b2eca4_256604cute1_E
	.align		8
        /*0068*/ 	.dword	$str$25
	.align		8
        /*0070*/ 	.dword	$str$26


//--------------------- .text._ZN7cutlass13device_kernelINS_4gemm6kernel13GemmUniversalIN4cute5tupleIJiiiiEEENS1_10collective13CollectiveMmaINS1_35MainloopSm100TmaUmmaWarpSpecializedILi24ELi2ELi4ENS5_IJNS4_1CILi1EEESB_SB_EEEEENS5_IJNSA_ILi128EEENSA_ILi16EEENSA_ILi64EEEEEENS_12float_e4m3_tENS5_IJlSB_lEEESI_SJ_NS4_8TiledMMAINS4_8MMA_AtomIJNS4_10MMA_TraitsINS4_19SM100_MMA_F8F6F4_SSEJSI_SI_fSE_SF_NS4_17integral_constantINS4_4UMMA5MajorELSQ_0EEESR_NSO_INSP_7ScaleInELSS_0EEEST_EEEEEENS4_6LayoutISC_NS5_IJNSA_ILi0EEESX_SX_EEEEENS5_IJNS4_10UnderscoreES10_S10_EEEEENS4_13SM90_TMA_LOADENS4_14ComposedLayoutINS4_7SwizzleILi2ELi4ELi3EEENS4_18smem_ptr_flag_bitsILi8EEENSW_INS5_IJNSA_ILi8EEESG_EEENS5_IJSG_SB_EEEEEEEvNS4_8identityES13_S1D_vS1E_EENS_8epilogue10collective18CollectiveEpilogueINS1G_23Sm100TmaWarpSpecializedILi1ELi1ELi16ELb0ELb0EEEJSH_NS5_IJNSW_ISE_SB_EENSW_ISF_SB_EEEEESI_SJ_SI_SJ_NS1G_6fusion15FusionCallbacksIS1K_NS1O_17LinearCombinationISI_fSI_fLNS_15FloatRoundStyleE2EEESH_S1N_JEEENS4_5SM1004TMEM4LOAD26SM100_TMEM_LOAD_32dp32b16xES13_NS14_INS15_ILi0ELi4ELi3EEES18_NSW_INS5_IJS19_SF_EEENS5_IJSF_SB_EEEEEEENS4_39AutoVectorizingCopyWithAssumedAlignmentILi128EEENS4_14SM90_TMA_STOREES22_S24_S24_EEEvvEEEEvNT_6ParamsE --------------------------
	.section	.text._ZN7cutlass13device_kernelINS_4gemm6kernel13GemmUniversalIN4cute5tupleIJiiiiEEENS1_10collective13CollectiveMmaINS1_35MainloopSm100TmaUmmaWarpSpecializedILi24ELi2ELi4ENS5_IJNS4_1CILi1EEESB_SB_EEEEENS5_IJNSA_ILi128EEENSA_ILi16EEENSA_ILi64EEEEEENS_12float_e4m3_tENS5_IJlSB_lEEESI_SJ_NS4_8TiledMMAINS4_8MMA_AtomIJNS4_10MMA_TraitsINS4_19SM100_MMA_F8F6F4_SSEJSI_SI_fSE_SF_NS4_17integral_constantINS4_4UMMA5MajorELSQ_0EEESR_NSO_INSP_7ScaleInELSS_0EEEST_EEEEEENS4_6LayoutISC_NS5_IJNSA_ILi0EEESX_SX_EEEEENS5_IJNS4_10UnderscoreES10_S10_EEEEENS4_13SM90_TMA_LOADENS4_14ComposedLayoutINS4_7SwizzleILi2ELi4ELi3EEENS4_18smem_ptr_flag_bitsILi8EEENSW_INS5_IJNSA_ILi8EEESG_EEENS5_IJSG_SB_EEEEEEEvNS4_8identityES13_S1D_vS1E_EENS_8epilogue10collective18CollectiveEpilogueINS1G_23Sm100TmaWarpSpecializedILi1ELi1ELi16ELb0ELb0EEEJSH_NS5_IJNSW_ISE_SB_EENSW_ISF_SB_EEEEESI_SJ_SI_SJ_NS1G_6fusion15FusionCallbacksIS1K_NS1O_17LinearCombinationISI_fSI_fLNS_15FloatRoundStyleE2EEESH_S1N_JEEENS4_5SM1004TMEM4LOAD26SM100_TMEM_LOAD_32dp32b16xES13_NS14_INS15_ILi0ELi4ELi3EEES18_NSW_INS5_IJS19_SF_EEENS5_IJSF_SB_EEEEEEENS4_39AutoVectorizingCopyWithAssumedAlignmentILi128EEENS4_14SM90_TMA_STOREES22_S24_S24_EEEvvEEEEvNT_6ParamsE,"ax",@progbits
	.align	128
.text._ZN7cutlass13device_kernelINS_4gemm6kernel13GemmUniversalIN4cute5tupleIJiiiiEEENS1_10collective13CollectiveMmaINS1_35MainloopSm100TmaUmmaWarpSpecializedILi24ELi2ELi4ENS5_IJNS4_1CILi1EEESB_SB_EEEEENS5_IJNSA_ILi128EEENSA_ILi16EEENSA_ILi64EEEEEENS_12float_e4m3_tENS5_IJlSB_lEEESI_SJ_NS4_8TiledMMAINS4_8MMA_AtomIJNS4_10MMA_TraitsINS4_19SM100_MMA_F8F6F4_SSEJSI_SI_fSE_SF_NS4_17integral_constantINS4_4UMMA5MajorELSQ_0EEESR_NSO_INSP_7ScaleInELSS_0EEEST_EEEEEENS4_6LayoutISC_NS5_IJNSA_ILi0EEESX_SX_EEEEENS5_IJNS4_10UnderscoreES10_S10_EEEEENS4_13SM90_TMA_LOADENS4_14ComposedLayoutINS4_7SwizzleILi2ELi4ELi3EEENS4_18smem_ptr_flag_bitsILi8EEENSW_INS5_IJNSA_ILi8EEESG_EEENS5_IJSG_SB_EEEEEEEvNS4_8identityES13_S1D_vS1E_EENS_8epilogue10collective18CollectiveEpilogueINS1G_23Sm100TmaWarpSpecializedILi1ELi1ELi16ELb0ELb0EEEJSH_NS5_IJNSW_ISE_SB_EENSW_ISF_SB_EEEEESI_SJ_SI_SJ_NS1G_6fusion15FusionCallbacksIS1K_NS1O_17LinearCombinationISI_fSI_fLNS_15FloatRoundStyleE2EEESH_S1N_JEEENS4_5SM1004TMEM4LOAD26SM100_TMEM_LOAD_32dp32b16xES13_NS14_INS15_ILi0ELi4ELi3EEES18_NSW_INS5_IJS19_SF_EEENS5_IJSF_SB_EEEEEEENS4_39AutoVectorizingCopyWithAssumedAlignmentILi128EEENS4_14SM90_TMA_STOREES22_S24_S24_EEEvvEEEEvNT_6ParamsE:
        .type           _ZN7cutlass13device_kernelINS_4gemm6kernel13GemmUniversalIN4cute5tupleIJiiiiEEENS1_10collective13CollectiveMmaINS1_35MainloopSm100TmaUmmaWarpSpecializedILi24ELi2ELi4ENS5_IJNS4_1CILi1EEESB_SB_EEEEENS5_IJNSA_ILi128EEENSA_ILi16EEENSA_ILi64EEEEEENS_12float_e4m3_tENS5_IJlSB_lEEESI_SJ_NS4_8TiledMMAINS4_8MMA_AtomIJNS4_10MMA_TraitsINS4_19SM100_MMA_F8F6F4_SSEJSI_SI_fSE_SF_NS4_17integral_constantINS4_4UMMA5MajorELSQ_0EEESR_NSO_INSP_7ScaleInELSS_0EEEST_EEEEEENS4_6LayoutISC_NS5_IJNSA_ILi0EEESX_SX_EEEEENS5_IJNS4_10UnderscoreES10_S10_EEEEENS4_13SM90_TMA_LOADENS4_14ComposedLayoutINS4_7SwizzleILi2ELi4ELi3EEENS4_18smem_ptr_flag_bitsILi8EEENSW_INS5_IJNSA_ILi8EEESG_EEENS5_IJSG_SB_EEEEEEEvNS4_8identityES13_S1D_vS1E_EENS_8epilogue10collective18CollectiveEpilogueINS1G_23Sm100TmaWarpSpecializedILi1ELi1ELi16ELb0ELb0EEEJSH_NS5_IJNSW_ISE_SB_EENSW_ISF_SB_EEEEESI_SJ_SI_SJ_NS1G_6fusion15FusionCallbacksIS1K_NS1O_17LinearCombinationISI_fSI_fLNS_15FloatRoundStyleE2EEESH_S1N_JEEENS4_5SM1004TMEM4LOAD26SM100_TMEM_LOAD_32dp32b16xES13_NS14_INS15_ILi0ELi4ELi3EEES18_NSW_INS5_IJS19_SF_EEENS5_IJSF_SB_EEEEEEENS4_39AutoVectorizingCopyWithAssumedAlignmentILi128EEENS4_14SM90_TMA_STOREES22_S24_S24_EEEvvEEEEvNT_6ParamsE,@function
        .size           _ZN7cutlass13device_kernelINS_4gemm6kernel13GemmUniversalIN4cute5tupleIJiiiiEEENS1_10collective13CollectiveMmaINS1_35MainloopSm100TmaUmmaWarpSpecializedILi24ELi2ELi4ENS5_IJNS4_1CILi1EEESB_SB_EEEEENS5_IJNSA_ILi128EEENSA_ILi16EEENSA_ILi64EEEEEENS_12float_e4m3_tENS5_IJlSB_lEEESI_SJ_NS4_8TiledMMAINS4_8MMA_AtomIJNS4_10MMA_TraitsINS4_19SM100_MMA_F8F6F4_SSEJSI_SI_fSE_SF_NS4_17integral_constantINS4_4UMMA5MajorELSQ_0EEESR_NSO_INSP_7ScaleInELSS_0EEEST_EEEEEENS4_6LayoutISC_NS5_IJNSA_ILi0EEESX_SX_EEEEENS5_IJNS4_10UnderscoreES10_S10_EEEEENS4_13SM90_TMA_LOADENS4_14ComposedLayoutINS4_7SwizzleILi2ELi4ELi3EEENS4_18smem_ptr_flag_bitsILi8EEENSW_INS5_IJNSA_ILi8EEESG_EEENS5_IJSG_SB_EEEEEEEvNS4_8identityES13_S1D_vS1E_EENS_8epilogue10collective18CollectiveEpilogueINS1G_23Sm100TmaWarpSpecializedILi1ELi1ELi16ELb0ELb0EEEJSH_NS5_IJNSW_ISE_SB_EENSW_ISF_SB_EEEEESI_SJ_SI_SJ_NS1G_6fusion15FusionCallbacksIS1K_NS1O_17LinearCombinationISI_fSI_fLNS_15FloatRoundStyleE2EEESH_S1N_JEEENS4_5SM1004TMEM4LOAD26SM100_TMEM_LOAD_32dp32b16xES13_NS14_INS15_ILi0ELi4ELi3EEES18_NSW_INS5_IJS19_SF_EEENS5_IJSF_SB_EEEEEEENS4_39AutoVectorizingCopyWithAssumedAlignmentILi128EEENS4_14SM90_TMA_STOREES22_S24_S24_EEEvvEEEEvNT_6ParamsE,(.L_x_186 - _ZN7cutlass13device_kernelINS_4gemm6kernel13GemmUniversalIN4cute5tupleIJiiiiEEENS1_10collective13CollectiveMmaINS1_35MainloopSm100TmaUmmaWarpSpecializedILi24ELi2ELi4ENS5_IJNS4_1CILi1EEESB_SB_EEEEENS5_IJNSA_ILi128EEENSA_ILi16EEENSA_ILi64EEEEEENS_12float_e4m3_tENS5_IJlSB_lEEESI_SJ_NS4_8TiledMMAINS4_8MMA_AtomIJNS4_10MMA_TraitsINS4_19SM100_MMA_F8F6F4_SSEJSI_SI_fSE_SF_NS4_17integral_constantINS4_4UMMA5MajorELSQ_0EEESR_NSO_INSP_7ScaleInELSS_0EEEST_EEEEEENS4_6LayoutISC_NS5_IJNSA_ILi0EEESX_SX_EEEEENS5_IJNS4_10UnderscoreES10_S10_EEEEENS4_13SM90_TMA_LOADENS4_14ComposedLayoutINS4_7SwizzleILi2ELi4ELi3EEENS4_18smem_ptr_flag_bitsILi8EEENSW_INS5_IJNSA_ILi8EEESG_EEENS5_IJSG_SB_EEEEEEEvNS4_8identityES13_S1D_vS1E_EENS_8epilogue10collective18CollectiveEpilogueINS1G_23Sm100TmaWarpSpecializedILi1ELi1ELi16ELb0ELb0EEEJSH_NS5_IJNSW_ISE_SB_EENSW_ISF_SB_EEEEESI_SJ_SI_SJ_NS1G_6fusion15FusionCallbacksIS1K_NS1O_17LinearCombinationISI_fSI_fLNS_15FloatRoundStyleE2EEESH_S1N_JEEENS4_5SM1004TMEM4LOAD26SM100_TMEM_LOAD_32dp32b16xES13_NS14_INS15_ILi0ELi4ELi3EEES18_NSW_INS5_IJS19_SF_EEENS5_IJSF_SB_EEEEEEENS4_39AutoVectorizingCopyWithAssumedAlignmentILi128EEENS4_14SM90_TMA_STOREES22_S24_S24_EEEvvEEEEvNT_6ParamsE)
        .other          _ZN7cutlass13device_kernelINS_4gemm6kernel13GemmUniversalIN4cute5tupleIJiiiiEEENS1_10collective13CollectiveMmaINS1_35MainloopSm100TmaUmmaWarpSpecializedILi24ELi2ELi4ENS5_IJNS4_1CILi1EEESB_SB_EEEEENS5_IJNSA_ILi128EEENSA_ILi16EEENSA_ILi64EEEEEENS_12float_e4m3_tENS5_IJlSB_lEEESI_SJ_NS4_8TiledMMAINS4_8MMA_AtomIJNS4_10MMA_TraitsINS4_19SM100_MMA_F8F6F4_SSEJSI_SI_fSE_SF_NS4_17integral_constantINS4_4UMMA5MajorELSQ_0EEESR_NSO_INSP_7ScaleInELSS_0EEEST_EEEEEENS4_6LayoutISC_NS5_IJNSA_ILi0EEESX_SX_EEEEENS5_IJNS4_10UnderscoreES10_S10_EEEEENS4_13SM90_TMA_LOADENS4_14ComposedLayoutINS4_7SwizzleILi2ELi4ELi3EEENS4_18smem_ptr_flag_bitsILi8EEENSW_INS5_IJNSA_ILi8EEESG_EEENS5_IJSG_SB_EEEEEEEvNS4_8identityES13_S1D_vS1E_EENS_8epilogue10collective18CollectiveEpilogueINS1G_23Sm100TmaWarpSpecializedILi1ELi1ELi16ELb0ELb0EEEJSH_NS5_IJNSW_ISE_SB_EENSW_ISF_SB_EEEEESI_SJ_SI_SJ_NS1G_6fusion15FusionCallbacksIS1K_NS1O_17LinearCombinationISI_fSI_fLNS_15FloatRoundStyleE2EEESH_S1N_JEEENS4_5SM1004TMEM4LOAD26SM100_TMEM_LOAD_32dp32b16xES13_NS14_INS15_ILi0ELi4ELi3EEES18_NSW_INS5_IJS19_SF_EEENS5_IJSF_SB_EEEEEEENS4_39AutoVectorizingCopyWithAssumedAlignmentILi128EEENS4_14SM90_TMA_STOREES22_S24_S24_EEEvvEEEEvNT_6ParamsE,@"STO_CUDA_ENTRY STV_DEFAULT"
_ZN7cutlass13device_kernelINS_4gemm6kernel13GemmUniversalIN4cute5tupleIJiiiiEEENS1_10collective13CollectiveMmaINS1_35MainloopSm100TmaUmmaWarpSpecializedILi24ELi2ELi4ENS5_IJNS4_1CILi1EEESB_SB_EEEEENS5_IJNSA_ILi128EEENSA_ILi16EEENSA_ILi64EEEEEENS_12float_e4m3_tENS5_IJlSB_lEEESI_SJ_NS4_8TiledMMAINS4_8MMA_AtomIJNS4_10MMA_TraitsINS4_19SM100_MMA_F8F6F4_SSEJSI_SI_fSE_SF_NS4_17integral_constantINS4_4UMMA5MajorELSQ_0EEESR_NSO_INSP_7ScaleInELSS_0EEEST_EEEEEENS4_6LayoutISC_NS5_IJNSA_ILi0EEESX_SX_EEEEENS5_IJNS4_10UnderscoreES10_S10_EEEEENS4_13SM90_TMA_LOADENS4_14ComposedLayoutINS4_7SwizzleILi2ELi4ELi3EEENS4_18smem_ptr_flag_bitsILi8EEENSW_INS5_IJNSA_ILi8EEESG_EEENS5_IJSG_SB_EEEEEEEvNS4_8identityES13_S1D_vS1E_EENS_8epilogue10collective18CollectiveEpilogueINS1G_23Sm100TmaWarpSpecializedILi1ELi1ELi16ELb0ELb0EEEJSH_NS5_IJNSW_ISE_SB_EENSW_ISF_SB_EEEEESI_SJ_SI_SJ_NS1G_6fusion15FusionCallbacksIS1K_NS1O_17LinearCombinationISI_fSI_fLNS_15FloatRoundStyleE2EEESH_S1N_JEEENS4_5SM1004TMEM4LOAD26SM100_TMEM_LOAD_32dp32b16xES13_NS14_INS15_ILi0ELi4ELi3EEES18_NSW_INS5_IJS19_SF_EEENS5_IJSF_SB_EEEEEEENS4_39AutoVectorizingCopyWithAssumedAlignmentILi128EEENS4_14SM90_TMA_STOREES22_S24_S24_EEEvvEEEEvNT_6ParamsE:
[----:B------:R-:W1:Y:S01]  /*0000*/  LDC R1, c[0x0][0x37c] ;  /* 0x0000df00ff017b82 */ /* 0x000e620000000800 */
[----:B------:R-:W2:Y:S01]  /*0010*/  S2R R64, SR_TID.X ;  /* 0x0000000000407919 */ /* 0x000ea20000002100 */
[----:B------:R-:W3:Y:S01]  /*0020*/  LDCU.64 UR4, c[0x0][0x890] ;  /* 0x00011200ff0477ac */ /* 0x000ee20008000a00 */
[----:B------:R-:W-:Y:S02]  /*0030*/  PRMT R54, RZ, 0x7610, R54 ;  /* 0x00007610ff367816 */ /* 0x000fe40000000036 */
[----:B------:R-:W-:Y:S01]  /*0040*/  ELECT P5, URZ, PT ;  /* 0x0000000000ff782f */ /* 0x000fe200038a0000 */
[----:B------:R-:W4:Y:S01]  /*0050*/  LDCU.64 UR44, c[0x0][0x358] ;  /* 0x00006b00ff2c77ac */ /* 0x000f220008000a00 */
[----:B---3--:R-:W-:-:S04]  /*0060*/  UISETP.NE.U32.AND UP0, UPT, UR4, URZ, UPT ;  /* 0x000000ff0400728c */ /* 0x008fc8000bf05070 */
[----:B------:R-:W-:Y:S01]  /*0070*/  UISETP.NE.AND.EX UP0, UPT, UR5, URZ, UPT, UP0 ;  /* 0x000000ff0500728c */ /* 0x000fe2000bf05300 */
[----:B--2---:R-:W-:-:S05]  /*0080*/  SHF.R.U32.HI R58, RZ, 0x5, R64 ;  /* 0x00000005ff3a7819 */ /* 0x004fca0000011640 */
[----:B------:R-:W2:Y:S02]  /*0090*/  SHFL.IDX PT, R0, R58, RZ, 0x1f ;  /* 0x00001fff3a007589 */ /* 0x000ea400000e0000 */
[----:B--2---:R-:W-:Y:S01]  /*00a0*/  R2UR UR8, R0 ;  /* 0x00000000000872ca */ /* 0x004fe200000e0000 */
[----:B-1--4-:R-:W-:-:S14]  /*00b0*/  BRA.U UP0, `(.L_x_0) ;  /* 0x00000001002c7547 */ /* 0x012fdc000b800000 */
[----:B------:R-:W1:Y:S02]  /*00c0*/  LDCU.64 UR6, c[0x0][0x888] ;  /* 0x00011100ff0677ac */ /* 0x000e640008000a00 */
[----:B-1----:R-:W-:-:S04]  /*00d0*/  UISETP.NE.U32.AND UP0, UPT, UR6, URZ, UPT ;  /* 0x000000ff0600728c */ /* 0x002fc8000bf05070 */
[----:B------:R-:W-:-:S09]  /*00e0*/  UISETP.NE.AND.EX UP0, UPT, UR7, URZ, UPT, UP0 ;  /* 0x000000ff0700728c */ /* 0x000fd2000bf05300 */
[----:B------:R-:W-:Y:S05]  /*00f0*/  BRA.U !UP0, `(.L_x_1) ;  /* 0x0000000108147547 */ /* 0x000fea000b800000 */
[----:B------:R-:W1:Y:S02]  /*0100*/  LDC.64 R2, c[0x0][0x888] ;  /* 0x00022200ff027b82 */ /* 0x000e640000000a00 */
[----:B-1----:R-:W2:Y:S01]  /*0110*/  LDG.E R0, desc[UR44][R2.64] ;  /* 0x0000002c02007981 */ /* 0x002ea2000c1e1900 */
[----:B------:R-:W-:Y:S01]  /*0120*/  HFMA2 R54, -RZ, RZ, 0, 5.9604644775390625e-08 ;  /* 0x00000001ff367431 */ /* 0x000fe200000001ff */
[----:B--2---:R-:W-:Y:S01]  /*0130*/  R2UR UR38, R0 ;  /* 0x00000000002672ca */ /* 0x004fe200000e0000 */
[----:B------:R-:W-:Y:S05]  /*0140*/  BRA `(.L_x_0) ;  /* 0x0000000000087947 */ /* 0x000fea0003800000 */
.L_x_1:
[----:B------:R-:W-:Y:S01]  /*0150*/  HFMA2 R54, -RZ, RZ, 0, 5.9604644775390625e-08 ;  /* 0x00000001ff367431 */ /* 0x000fe200000001ff */
[----:B------:R-:W1:Y:S02]  /*0160*/  LDCU UR38, c[0x0][0x880] ;  /* 0x00011000ff2677ac */ /* 0x000e640008000800 */
.L_x_0:
[----:B------:R-:W2:Y:S02]  /*0170*/  LDCU.64 UR6, c[0x0][0x8b0] ;  /* 0x00011600ff0677ac */ /* 0x000ea40008000a00 */
[----:B--2---:R-:W-:-:S04]  /*0180*/  UISETP.NE.U32.AND UP0, UPT, UR6, URZ, UPT ;  /* 0x000000ff0600728c */ /* 0x004fc8000bf05070 */
[----:B------:R-:W-:-:S09]  /*0190*/  UISETP.NE.AND.EX UP0, UPT, UR7, URZ, UPT, UP0 ;  /* 0x000000ff0700728c */ /* 0x000fd2000bf05300 */
[----:B------:R-:W-:Y:S05]  /*01a0*/  BRA.U UP0, `(.L_x_2) ;  /* 0x0000000100207547 */ /* 0x000fea000b800000 */
[----:B------:R-:W2:Y:S02]  /*01b0*/  LDCU.64 UR6, c[0x0][0x8a8] ;  /* 0x00011500ff0677ac */ /* 0x000ea40008000a00 */
[----:B--2---:R-:W-:-:S04]  /*01c0*/  UISETP.NE.U32.AND UP0, UPT, UR6, URZ, UPT ;  /* 0x000000ff0600728c */ /* 0x004fc8000bf05070 */
[----:B------:R-:W-:-:S09]  /*01d0*/  UISETP.NE.AND.EX UP0, UPT, UR7, URZ, UPT, UP0 ;  /* 0x000000ff0700728c */ /* 0x000fd2000bf05300 */
[----:B------:R-:W-:Y:S05]  /*01e0*/  BRA.U !UP0, `(.L_x_3) ;  /* 0x00000001080c7547 */ /* 0x000fea000b800000 */
[----:B------:R-:W2:Y:S02]  /*01f0*/  LDC.64 R32, c[0x0][0x8a8] ;  /* 0x00022a00ff207b82 */ /* 0x000ea40000000a00 */
[----:B--2---:R2:W5:Y:S01]  /*0200*/  LDG.E R32, desc[UR44][R32.64] ;  /* 0x0000002c20207981 */ /* 0x004562000c1e1900 */
[----:B------:R-:W-:Y:S05]  /*0210*/  BRA `(.L_x_2) ;  /* 0x0000000000047947 */ /* 0x000fea0003800000 */
.L_x_3:
[----:B------:R-:W3:Y:S02]  /*0220*/  LDC R32, c[0x0][0x8a0] ;  /* 0x00022800ff207b82 */ /* 0x000ee40000000800 */
.L_x_2:
[----:B------:R-:W-:Y:S01]  /*0230*/  IMAD.U32 R0, RZ, RZ, UR8 ;  /* 0x00000008ff007e24 */ /* 0x000fe2000f8e00ff */
[----:B------:R-:W-:Y:S04]  /*0240*/  BSSY.RECONVERGENT B0, `(.L_x_4) ;  /* 0x000000c000007945 */ /* 0x000fe80003800200 */
[C---:B------:R-:W-:Y:S02]  /*0250*/  ISETP.NE.OR P1, PT, R0.reuse, 0x1, !P5 ;  /* 0x000000010000780c */ /* 0x040fe40006f25670 */
[----:B------:R-:W-:-:S11]  /*0260*/  ISETP.NE.OR P0, PT, R0, 0x3, !P5 ;  /* 0x000000030000780c */ /* 0x000fd60006f05670 */
[----:B------:R-:W-:Y:S05]  /*0270*/  @P1 BRA `(.L_x_5) ;  /* 0x0000000000201947 */ /* 0x000fea0003800000 */
[----:B------:R-:W4:Y:S02]  /*0280*/  LDCU.64 UR6, c[0x0][0x348] ;  /* 0x00006900ff0677ac */ /* 0x000f240008000a00 */
[----:B----4-:R-:W-:Y:S02]  /*0290*/  UIADD3 UR10, UP1, UPT, UR6, 0x80, URZ ;  /* 0x00000080060a7890 */ /* 0x010fe4000ff3e0ff */
[----:B------:R-:W-:Y:S02]  /*02a0*/  UIADD3 UR6, UP0, UPT, UR6, 0x180, URZ ;  /* 0x0000018006067890 */ /* 0x000fe4000ff1e0ff */
[----:B------:R-:W-:Y:S02]  /*02b0*/  UIADD3.X UR11, UPT, UPT, URZ, UR7, URZ, UP1, !UPT ;  /* 0x00000007ff0b7290 */ /* 0x000fe40008ffe4ff */
[----:B------:R-:W-:-:S07]  /*02c0*/  UIADD3.X UR7, UPT, UPT, URZ, UR7, URZ, UP0, !UPT ;  /* 0x00000007ff077290 */ /* 0x000fce00087fe4ff */
[----:B------:R4:W-:Y:S02]  /*02d0*/  UTMACCTL.PF [UR10] ;  /* 0x000000000a0079b9 */ /* 0x0009e40008040000 */
[----:B------:R4:W-:Y:S02]  /*02e0*/  UTMACCTL.PF [UR6] ;  /* 0x00000000060079b9 */ /* 0x0009e40008040000 */
[----:B----4-:R-:W-:Y:S01]  /*02f0*/  NOP ;  /* 0x0000000000007918 */ /* 0x010fe20000000000 */
.L_x_5:
[----:B-1----:R-:W-:Y:S05]  /*0300*/  BSYNC.RECONVERGENT B0 ;  /* 0x0000000000007941 */ /* 0x002fea0003800200 */
.L_x_4:
[----:B------:R-:W-:Y:S04]  /*0310*/  BSSY.RECONVERGENT B0, `(.L_x_6) ;  /* 0x000000a000007945 */ /* 0x000fe80003800200 */
[----:B------:R-:W-:Y:S05]  /*0320*/  @P0 BRA `(.L_x_7) ;  /* 0x0000000000200947 */ /* 0x000fea0003800000 */
[----:B------:R-:W1:Y:S02]  /*0330*/  LDCU.64 UR6, c[0x0][0x348] ;  /* 0x00006900ff0677ac */ /* 0x000e640008000a00 */
[----:B-1----:R-:W-:Y:S02]  /*0340*/  UIADD3 UR10, UP1, UPT, UR6, 0x580, URZ ;  /* 0x00000580060a7890 */ /* 0x002fe4000ff3e0ff */
[----:B------:R-:W-:Y:S02]  /*0350*/  UIADD3 UR6, UP0, UPT, UR6, 0x680, URZ ;  /* 0x0000068006067890 */ /* 0x000fe4000ff1e0ff */
[----:B------:R-:W-:Y:S02]  /*0360*/  UIADD3.X UR11, UPT, UPT, URZ, UR7, URZ, UP1, !UPT ;  /* 0x00000007ff0b7290 */ /* 0x000fe40008ffe4ff */
[----:B------:R-:W-:-:S07]  /*0370*/  UIADD3.X UR7, UPT, UPT, URZ, UR7, URZ, UP0, !UPT ;  /* 0x00000007ff077290 */ /* 0x000fce00087fe4ff */
[----:B------:R1:W-:Y:S02]  /*0380*/  UTMACCTL.PF [UR10] ;  /* 0x000000000a0079b9 */ /* 0x0003e40008040000 */
[----:B------:R1:W-:Y:S02]  /*0390*/  UTMACCTL.PF [UR6] ;  /* 0x00000000060079b9 */ /* 0x0003e40008040000 */
[----:B-1----:R-:W-:Y:S01]  /*03a0*/  NOP ;  /* 0x0000000000007918 */ /* 0x002fe20000000000 */
.L_x_7:
[----:B------:R-:W-:Y:S05]  /*03b0*/  BSYNC.RECONVERGENT B0 ;  /* 0x0000000000007941 */ /* 0x000fea0003800200 */
.L_x_6:
[----:B------:R-:W1:Y:S01]  /*03c0*/  LDCU.64 UR6, c[0x0][0x888] ;  /* 0x00011100ff0677ac */ /* 0x000e620008000a00 */
[----:B------:R-:W-:Y:S02]  /*03d0*/  UISETP.EQ.U32.AND UP1, UPT, UR4, URZ, UPT ;  /* 0x000000ff0400728c */ /* 0x000fe4000bf22070 */
[----:B------:R-:W-:Y:S02]  /*03e0*/  UPLOP3.LUT UP2, UPT, UPT, UPT, UPT, 0x80, 0x8 ;  /* 0x000000000008789c */ /* 0x000fe40003f4f070 */
[----:B-1----:R-:W-:-:S04]  /*03f0*/  UISETP.NE.U32.AND UP0, UPT, UR6, URZ, UPT ;  /* 0x000000ff0600728c */ /* 0x002fc8000bf05070 */
[----:B------:R-:W-:-:S04]  /*0400*/  UISETP.NE.AND.EX UP0, UPT, UR7, URZ, UPT, UP0 ;  /* 0x000000ff0700728c */ /* 0x000fc8000bf05300 */
[----:B------:R-:W-:-:S04]  /*0410*/  UISETP.EQ.OR.EX UP3, UPT, UR5, URZ, !UP0, UP1 ;  /* 0x000000ff0500728c */ /* 0x000fc8000c762710 */
[----:B------:R-:W-:-:S05]  /*0420*/  UP2UR UR47, UPR, URZ, 0x8 ;  /* 0x00000008ff2f7883 */ /* 0x000fca0008000000 */
[----:B------:R-:W-:Y:S07]  /*0430*/  BRA.U !UP3, `(.L_x_8) ;  /* 0x000000010b207547 */ /* 0x000fee000b800000 */
[----:B------:R-:W-:Y:S01]  /*0440*/  UISETP.NE.U32.AND UP2, UPT, UR4, URZ, UPT ;  /* 0x000000ff0400728c */ /* 0x000fe2000bf45070 */
[----:B------:R-:W-:Y:S01]  /*0450*/  FSETP.NEU.AND P0, PT, RZ, UR38, PT ;  /* 0x00000026ff007c0b */ /* 0x000fe2000bf0d000 */
[----:B------:R-:W-:Y:S02]  /*0460*/  USEL UR4, URZ, 0xffffffff, UP0 ;  /* 0xffffffffff047887 */ /* 0x000fe40008000000 */
[----:B------:R-:W-:-:S10]  /*0470*/  UISETP.NE.AND.EX UP2, UPT, UR5, URZ, UPT, UP2 ;  /* 0x000000ff0500728c */ /* 0x000fd4000bf45320 */
[----:B------:R-:W-:Y:S01]  /*0480*/  VOTEU.ANY UP1, P0 ;  /* 0x0000000000ff7886 */ /* 0x000fe20000020100 */
[----:B------:R-:W-:-:S04]  /*0490*/  @!UP2 USEL UR4, URZ, 0xffffffff, UP1 ;  /* 0xffffffffff04a887 */ /* 0x000fc80008800000 */
[----:B------:R-:W-:-:S04]  /*04a0*/  ULOP3.LUT UR4, UR4, 0x1, URZ, 0xc0, !UPT ;  /* 0x0000000104047892 */ /* 0x000fc8000f8ec0ff */
[----:B------:R-:W-:-:S11]  /*04b0*/  UISETP.NE.U32.AND UP2, UPT, UR4, 0x1, UPT ;  /* 0x000000010400788c */ /* 0x000fd6000bf45070 */
.L_x_8:
[----:B------:R-:W1:Y:S01]  /*04c0*/  SHFL.IDX PT, R2, R58, RZ, 0x1f ;  /* 0x00001fff3a027589 */ /* 0x000e6200000e0000 */
[----:B------:R-:W-:-:S04]  /*04d0*/  UISETP.NE.AND UP1, UPT, UR8, 0x2, UPT ;  /* 0x000000020800788c */ /* 0x000fc8000bf25270 */
[----:B------:R-:W-:Y:S01]  /*04e0*/  USEL UR13, URZ, 0x1, UP1 ;  /* 0x00000001ff0d7887 */ /* 0x000fe20008800000 */
[----:B-1----:R-:W-:-:S13]  /*04f0*/  ISETP.NE.AND P0, PT, R2, RZ, PT ;  /* 0x000000ff0200720c */ /* 0x002fda0003f05270 */
[----:B------:R-:W-:Y:S05]  /*0500*/  @P0 BRA `(.L_x_9) ;  /* 0x0000000000f40947 */ /* 0x000fea0003800000 */
[----:B------:R-:W-:Y:S01]  /*0510*/  ELECT P0, URZ, PT ;  /* 0x0000000000ff782f */ /* 0x000fe20003800000 */
[----:B------:R-:W-:-:S12]  /*0520*/  BSSY.RECONVERGENT B0, `(.L_x_9) ;  /* 0x000003b000007945 */ /* 0x000fd80003800200 */
[----:B------:R-:W-:Y:S05]  /*0530*/  @!P0 BRA `(.L_x_10) ;  /* 0x0000000000e48947 */ /* 0x000fea0003800000 */
[----:B------:R-:W1:Y:S01]  /*0540*/  S2UR UR5, SR_CgaCtaId ;  /* 0x00000000000579c3 */ /* 0x000e620000008800 */
[----:B------:R-:W-:Y:S01]  /*0550*/  UMOV UR6, 0x400 ;  /* 0x0000040000067882 */ /* 0x000fe20000000000 */
[----:B------:R-:W-:Y:S01]  /*0560*/  UMOV UR4, 0x1 ;  /* 0x0000000100047882 */ /* 0x000fe20000000000 */
[----:B-1----:R-:W-:Y:S02]  /*0570*/  ULEA UR5, UR5, UR6, 0x18 ;  /* 0x0000000605057291 */ /* 0x002fe4000f8ec0ff */
[----:B------:R-:W-:-:S04]  /*0580*/  UIADD3 UR6, UPT, UPT, -UR4, 0x100000, URZ ;  /* 0x0010000004067890 */ /* 0x000fc8000fffe1ff */
[----:B------:R-:W-:Y:S02]  /*0590*/  USHF.L.U32 UR7, UR6, 0xb, URZ ;  /* 0x0000000b06077899 */ /* 0x000fe400080006ff */
[----:B------:R-:W-:Y:S01]  /*05a0*/  USHF.L.U32 UR6, UR6, 0x1, URZ ;  /* 0x0000000106067899 */ /* 0x000fe200080006ff */
[----:B------:R-:W1:Y:S11]  /*05b0*/  FENCE.VIEW.ASYNC.S ;  /* 0x00000000000073c6 */ /* 0x000e760000000000 */
[----:B-1----:R1:W4:Y:S01]  /*05c0*/  SYNCS.EXCH.64 URZ, [UR5], UR6 ;  /* 0x0000000605ff75b2 */ /* 0x0023220008000100 */
[----:B------:R1:W1:Y:S01]  /*05d0*/  SYNCS.EXCH.64 URZ, [UR5+0xc0], UR6 ;  /* 0x0000c00605ff75b2 */ /* 0x0002620008000100 */
        /* <DEDUP_REMOVED lines=46> */
[----:B----4-:R-:W-:Y:S01]  /*08c0*/  NOP ;  /* 0x0000000000007918 */ /* 0x010fe20000000000 */
.L_x_10:
[----:B-1----:R-:W-:Y:S05]  /*08d0*/  BSYNC.RECONVERGENT B0 ;  /* 0x0000000000007941 */ /* 0x002fea0003800200 */
.L_x_9:
[----:B------:R-:W1:Y:S01]  /*08e0*/  SHFL.IDX PT, R2, R58, RZ, 0x1f ;  /* 0x00001fff3a027589 */ /* 0x000e6200000e0000 */
[----:B------:R-:W-:Y:S01]  /*08f0*/  NOP ;  /* 0x0000000000007918 */ /* 0x000fe20000000000 */
[----:B-1----:R-:W-:-:S13]  /*0900*/  ISETP.NE.AND P0, PT, R2, 0x1, PT ;  /* 0x000000010200780c */ /* 0x002fda0003f05270 */
[----:B------:R-:W-:Y:S05]  /*0910*/  @P0 BRA `(.L_x_11) ;  /* 0x0000000000400947 */ /* 0x000fea0003800000 */
[----:B------:R-:W1:Y:S01]  /*0920*/  S2UR UR6, SR_CgaCtaId ;  /* 0x00000000000679c3 */ /* 0x000e620000008800 */
[----:B------:R-:W-:Y:S01]  /*0930*/  UMOV UR7, 0x400 ;  /* 0x0000040000077882 */ /* 0x000fe20000000000 */
[----:B------:R-:W-:Y:S01]  /*0940*/  UMOV UR5, 0x20 ;  /* 0x0000002000057882 */ /* 0x000fe20000000000 */
[----:B------:R-:W-:Y:S01]  /*0950*/  UMOV UR4, 0x80 ;  /* 0x0000008000047882 */ /* 0x000fe20000000000 */
[----:B------:R-:W-:-:S04]  /*0960*/  UIADD3 UR10, UPT, UPT, -UR5, 0x100000, URZ ;  /* 0x00100000050a7890 */ /* 0x000fc8000fffe1ff */
[----:B------:R-:W-:Y:S02]  /*0970*/  USHF.L.U32 UR11, UR10, 0xb, URZ ;  /* 0x0000000b0a0b7899 */ /* 0x000fe400080006ff */
[----:B------:R-:W-:Y:S02]  /*0980*/  USHF.L.U32 UR10, UR10, 0x1, URZ ;  /* 0x000000010a0a7899 */ /* 0x000fe400080006ff */
[----:B------:R-:W-:-:S04]  /*0990*/  UIADD3 UR4, UPT, UPT, -UR4, 0x100000, URZ ;  /* 0x0010000004047890 */ /* 0x000fc8000fffe1ff */
[----:B------:R-:W-:Y:S02]  /*09a0*/  USHF.L.U32 UR5, UR4, 0xb, URZ ;  /* 0x0000000b04057899 */ /* 0x000fe400080006ff */
[----:B------:R-:W-:Y:S01]  /*09b0*/  USHF.L.U32 UR4, UR4, 0x1, URZ ;  /* 0x0000000104047899 */ /* 0x000fe200080006ff */
[----:B------:R-:W-:Y:S01]  /*09c0*/  ELECT P0, URZ, PT ;  /* 0x0000000000ff782f */ /* 0x000fe20003800000 */
[----:B-1----:R-:W-:Y:S01]  /*09d0*/  ULEA UR6, UR6, UR7, 0x18 ;  /* 0x0000000706067291 */ /* 0x002fe2000f8ec0ff */
[----:B------:R-:W1:Y:S11]  /*09e0*/  FENCE.VIEW.ASYNC.S ;  /* 0x00000000000073c6 */ /* 0x000e760000000000 */
[----:B-1----:R1:W4:Y:S01]  /*09f0*/  SYNCS.EXCH.64 URZ, [UR6+0x180], UR10 ;  /* 0x0001800a06ff75b2 */ /* 0x0023220008000100 */
[----:B------:R1:W1:Y:S01]  /*0a00*/  SYNCS.EXCH.64 URZ, [UR6+0x188], UR4 ;  /* 0x0001880406ff75b2 */ /* 0x0002620008000100 */
[----:B------:R-:W-:Y:S01]  /*0a10*/  NOP ;  /* 0x0000000000007918 */ /* 0x000fe20000000000 */
.L_x_11:
[----:B------:R-:W2:Y:S01]  /*0a20*/  SHFL.IDX PT, R2, R58, RZ, 0x1f ;  /* 0x00001fff3a027589 */ /* 0x000ea200000e0000 */
[----:B------:R-:W-:Y:S01]  /*0a30*/  NOP ;  /* 0x0000000000007918 */ /* 0x000fe20000000000 */
[----:B--2---:R-:W-:-:S13]  /*0a40*/  ISETP.NE.AND P0, PT, R2, 0x3, PT ;  /* 0x000000030200780c */ /* 0x004fda0003f05270 */
[----:B------:R-:W-:Y:S05]  /*0a50*/  @P0 BRA `(.L_x_12) ;  /* 0x0000000000300947 */ /* 0x000fea0003800000 */
[----:B-1----:R-:W1:Y:S01]  /*0a60*/  S2UR UR5, SR_CgaCtaId ;  /* 0x00000000000579c3 */ /* 0x002e620000008800 */
[----:B------:R-:W-:Y:S01]  /*0a70*/  UMOV UR6, 0x400 ;  /* 0x0000040000067882 */ /* 0x000fe20000000000 */
[----:B------:R-:W-:Y:S01]  /*0a80*/  UMOV UR4, 0x20 ;  /* 0x0000002000047882 */ /* 0x000fe20000000000 */
[----:B------:R-:W-:Y:S01]  /*0a90*/  ELECT P0, URZ, PT ;  /* 0x0000000000ff782f */ /* 0x000fe20003800000 */
[----:B-1----:R-:W-:Y:S02]  /*0aa0*/  ULEA UR5, UR5, UR6, 0x18 ;  /* 0x0000000605057291 */ /* 0x002fe4000f8ec0ff */
[----:B------:R-:W-:-:S04]  /*0ab0*/  UIADD3 UR6, UPT, UPT, -UR4, 0x100000, URZ ;  /* 0x0010000004067890 */ /* 0x000fc8000fffe1ff */
[----:B------:R-:W-:Y:S02]  /*0ac0*/  USHF.L.U32 UR7, UR6, 0xb, URZ ;  /* 0x0000000b06077899 */ /* 0x000fe400080006ff */
[----:B------:R-:W-:Y:S01]  /*0ad0*/  USHF.L.U32 UR6, UR6, 0x1, URZ ;  /* 0x0000000106067899 */ /* 0x000fe200080006ff */
[----:B------:R-:W1:Y:S11]  /*0ae0*/  FENCE.VIEW.ASYNC.S ;  /* 0x00000000000073c6 */ /* 0x000e760000000000 */
[----:B-1----:R2:W1:Y:S01]  /*0af0*/  SYNCS.EXCH.64 URZ, [UR5+0x190], UR6 ;  /* 0x0001900605ff75b2 */ /* 0x0024620008000100 */
[----:B------:R2:W1:Y:S02]  /*0b00*/  SYNCS.EXCH.64 URZ, [UR5+0x198], UR6 ;  /* 0x0001980605ff75b2 */ /* 0x0004640008000100 */
[----:B--2---:R-:W-:Y:S01]  /*0b10*/  NOP ;  /* 0x0000000000007918 */ /* 0x004fe20000000000 */
.L_x_12:
[----:B------:R-:W2:Y:S01]  /*0b20*/  SHFL.IDX PT, R2, R58, RZ, 0x1f ;  /* 0x00001fff3a027589 */ /* 0x000ea200000e0000 */
[----:B------:R-:W-:Y:S01]  /*0b30*/  NOP ;  /* 0x0000000000007918 */ /* 0x000fe20000000000 */
[----:B--2---:R-:W-:-:S13]  /*0b40*/  ISETP.NE.AND P0, PT, R2, 0x4, PT ;  /* 0x000000040200780c */ /* 0x004fda0003f05270 */
[----:B------:R-:W-:Y:S05]  /*0b50*/  @P0 BRA `(.L_x_13) ;  /* 0x00000000004c0947 */ /* 0x000fea0003800000 */
[----:B-1----:R-:W1:Y:S01]  /*0b60*/  S2UR UR5, SR_CgaCtaId ;  /* 0x00000000000579c3 */ /* 0x002e620000008800 */
[----:B------:R-:W-:Y:S01]  /*0b70*/  UMOV UR7, 0x100 ;  /* 0x0000010000077882 */ /* 0x000fe20000000000 */
[----:B------:R-:W-:Y:S01]  /*0b80*/  UMOV UR6, 0x400 ;  /* 0x0000040000067882 */ /* 0x000fe20000000000 */
[----:B------:R-:W-:Y:S01]  /*0b90*/  USEL UR7, UR7, 0xe0, UP2 ;  /* 0x000000e007077887 */ /* 0x000fe20009000000 */
[----:B------:R-:W-:Y:S01]  /*0ba0*/  UMOV UR4, 0x1 ;  /* 0x0000000100047882 */ /* 0x000fe20000000000 */
[----:B------:R-:W-:Y:S01]  /*0bb0*/  ELECT P0, URZ, PT ;  /* 0x0000000000ff782f */ /* 0x000fe20003800000 */
[----:B------:R-:W-:-:S04]  /*0bc0*/  UIADD3 UR10, UPT, UPT, -UR4, 0x100000, URZ ;  /* 0x00100000040a7890 */ /* 0x000fc8000fffe1ff */
[----:B------:R-:W-:Y:S02]  /*0bd0*/  USHF.L.U32 UR11, UR10, 0xb, URZ ;  /* 0x0000000b0a0b7899 */ /* 0x000fe400080006ff */
[----:B------:R-:W-:Y:S02]  /*0be0*/  USHF.L.U32 UR10, UR10, 0x1, URZ ;  /* 0x000000010a0a7899 */ /* 0x000fe400080006ff */
[----:B-1----:R-:W-:Y:S02]  /*0bf0*/  ULEA UR5, UR5, UR6, 0x18 ;  /* 0x0000000605057291 */ /* 0x002fe4000f8ec0ff */
[----:B------:R-:W-:-:S04]  /*0c00*/  UIADD3 UR6, UPT, UPT, -UR7, 0x100000, URZ ;  /* 0x0010000007067890 */ /* 0x000fc8000fffe1ff */
[----:B------:R-:W-:Y:S02]  /*0c10*/  USHF.L.U32 UR7, UR6, 0xb, URZ ;  /* 0x0000000b06077899 */ /* 0x000fe400080006ff */
[----:B------:R-:W-:Y:S01]  /*0c20*/  USHF.L.U32 UR6, UR6, 0x1, URZ ;  /* 0x0000000106067899 */ /* 0x000fe200080006ff */
[----:B------:R-:W1:Y:S03]  /*0c30*/  FENCE.VIEW.ASYNC.S ;  /* 0x00000000000073c6 */ /* 0x000e660000000000 */
[----:B-1----:R2:W1:Y:S08]  /*0c40*/  SYNCS.EXCH.64 URZ, [UR5+0x1a0], UR10 ;  /* 0x0001a00a05ff75b2 */ /* 0x0024700008000100 */
[----:B------:R2:W1:Y:S01]  /*0c50*/  SYNCS.EXCH.64 URZ, [UR5+0x1b0], UR6 ;  /* 0x0001b00605ff75b2 */ /* 0x0004620008000100 */
[----:B------:R2:W1:Y:S01]  /*0c60*/  SYNCS.EXCH.64 URZ, [UR5+0x1a8], UR10 ;  /* 0x0001a80a05ff75b2 */ /* 0x0004620008000100 */
[----:B------:R2:W1:Y:S02]  /*0c70*/  SYNCS.EXCH.64 URZ, [UR5+0x1b8], UR6 ;  /* 0x0001b80605ff75b2 */ /* 0x0004640008000100 */
[----:B--2---:R-:W-:Y:S01]  /*0c80*/  NOP ;  /* 0x0000000000007918 */ /* 0x004fe20000000000 */
.L_x_13:
[----:B------:R-:W2:Y:S01]  /*0c90*/  SHFL.IDX PT, R2, R58, RZ, 0x1f ;  /* 0x00001fff3a027589 */ /* 0x000ea200000e0000 */
[----:B------:R-:W-:Y:S01]  /*0ca0*/  NOP ;  /* 0x0000000000007918 */ /* 0x000fe20000000000 */
[----:B--2---:R-:W-:-:S13]  /*0cb0*/  ISETP.NE.AND P0, PT, R2, 0x5, PT ;  /* 0x000000050200780c */ /* 0x004fda0003f05270 */
[----:B------:R-:W-:Y:S05]  /*0cc0*/  @P0 BRA `(.L_x_14) ;  /* 0x0000000000580947 */ /* 0x000fea0003800000 */
[----:B-1----:R-:W1:Y:S01]  /*0cd0*/  S2UR UR6, SR_CgaCtaId ;  /* 0x00000000000679c3 */ /* 0x002e620000008800 */
        /* <DEDUP_REMOVED lines=12> */
[----:B-1----:R2:W1:Y:S01]  /*0da0*/  SYNCS.EXCH.64 URZ, [UR6+0x1c0], UR10 ;  /* 0x0001c00a06ff75b2 */ /* 0x0024620008000100 */
[----:B------:R2:W1:Y:S01]  /*0db0*/  SYNCS.EXCH.64 URZ, [UR6+0x1e0], UR4 ;  /* 0x0001e00406ff75b2 */ /* 0x0004620008000100 */
[----:B------:R2:W1:Y:S01]  /*0dc0*/  SYNCS.EXCH.64 URZ, [UR6+0x1c8], UR10 ;  /* 0x0001c80a06ff75b2 */ /* 0x0004620008000100 */
[----:B------:R2:W1:Y:S01]  /*0dd0*/  SYNCS.EXCH.64 URZ, [UR6+0x1e8], UR4 ;  /* 0x0001e80406ff75b2 */ /* 0x0004620008000100 */
[----:B------:R2:W1:Y:S01]  /*0de0*/  SYNCS.EXCH.64 URZ, [UR6+0x1d0], UR10 ;  /* 0x0001d00a06ff75b2 */ /* 0x0004620008000100 */
[----:B------:R2:W1:Y:S01]  /*0df0*/  SYNCS.EXCH.64 URZ, [UR6+0x1f0], UR4 ;  /* 0x0001f00406ff75b2 */ /* 0x0004620008000100 */
[----:B------:R2:W1:Y:S01]  /*0e00*/  SYNCS.EXCH.64 URZ, [UR6+0x1d8], UR10 ;  /* 0x0001d80a06ff75b2 */ /* 0x0004620008000100 */
[----:B------:R2:W1:Y:S02]  /*0e10*/  SYNCS.EXCH.64 URZ, [UR6+0x1f8], UR4 ;  /* 0x0001f80406ff75b2 */ /* 0x0004640008000100 */
[----:B--2---:R-:W-:Y:S01]  /*0e20*/  NOP ;  /* 0x0000000000007918 */ /* 0x004fe20000000000 */
.L_x_14:
        /* <DEDUP_REMOVED lines=14> */
[----:B------:R2:W1:Y:S01]  /*0f10*/  SYNCS.EXCH.64 URZ, [UR5+0x210], UR6 ;  /* 0x0002100605ff75b2 */ /* 0x0004620008000100 */
[----:B------:R2:W1:Y:S01]  /*0f20*/  SYNCS.EXCH.64 URZ, [UR5+0x208], UR6 ;  /* 0x0002080605ff75b2 */ /* 0x0004620008000100 */
[----:B------:R2:W1:Y:S02]  /*0f30*/  SYNCS.EXCH.64 URZ, [UR5+0x218], UR6 ;  /* 0x0002180605ff75b2 */ /* 0x0004640008000100 */
[----:B--2---:R-:W-:Y:S01]  /*0f40*/  NOP ;  /* 0x0000000000007918 */ /* 0x004fe20000000000 */
.L_x_15:
[----:B-1----:R-:W1:Y:S01]  /*0f50*/  S2UR UR5, SR_CTAID.X ;  /* 0x00000000000579c3 */ /* 0x002e620000002500 */
[----:B------:R-:W-:-:S05]  /*0f60*/  CS2R.32 R53, SR_CgaSize ;  /* 0x0000000000357805 */ /* 0x000fca0000008a00 */
[----:B------:R-:W-:-:S05]  /*0f70*/  IMAD R53, R53, -0xa0, RZ ;  /* 0xffffff6035357824 */ /* 0x000fca00078e02ff */
[----:B------:R-:W-:-:S14]  /*0f80*/  R2UR UR7, R53 ;  /* 0x00000000350772ca */ /* 0x000fdc00000e0000 */
[----:B------:R-:W2:Y:S01]  /*0f90*/  LDCU UR7, c[0x0][UR7+0x2b0] ;  /* 0x00005600070777ac */ /* 0x000ea20008000800 */
[----:B------:R-:W-:Y:S01]  /*0fa0*/  NOP ;  /* 0x0000000000007918 */ /* 0x000fe20000000000 */
[----:B------:R-:W-:-:S05]  /*0fb0*/  CS2R.32 R53, SR_CgaSize ;  /* 0x0000000000357805 */ /* 0x000fca0000008a00 */
[----:B------:R-:W-:-:S05]  /*0fc0*/  IMAD R53, R53, -0xa0, RZ ;  /* 0xffffff6035357824 */ /* 0x000fca00078e02ff */
[----:B------:R-:W-:-:S14]  /*0fd0*/  R2UR UR6, R53 ;  /* 0x00000000350672ca */ /* 0x000fdc00000e0000 */
[----:B------:R-:W3:Y:S01]  /*0fe0*/  LDCU UR6, c[0x0][UR6+0x2b4] ;  /* 0x00005680060677ac */ /* 0x000ee20008000800 */
[----:B------:R-:W4:Y:S08]  /*0ff0*/  S2UR UR4, SR_CTAID.Y ;  /* 0x00000000000479c3 */ /* 0x000f300000002600 */
[----:B------:R-:W3:Y:S01]  /*1000*/  LDC R10, c[0x0][0xb24] ;  /* 0x0002c900ff0a7b82 */ /* 0x000ee20000000800 */
[----:B-1----:R-:W-:-:S02]  /*1010*/  I2FP.F32.U32 R51, UR5 ;  /* 0x0000000500337c45 */ /* 0x002fc40008201000 */
[----:B------:R-:W-:-:S05]  /*1020*/  CS2R.32 R3, SR_CgaSize ;  /* 0x0000000000037805 */ /* 0x000fca0000008a00 */
[----:B------:R-:W-:-:S06]  /*1030*/  IMAD R3, R3, -0xa0, RZ ;  /* 0xffffff6003037824 */ /* 0x000fcc00078e02ff */
[----:B------:R-:W1:Y:S01]  /*1040*/  LDC R3, c[0x0][R3+0x2a0] ;  /* 0x0000a80003037b82 */ /* 0x000e620000000800 */
[----:B------:R-:W-:Y:S01]  /*1050*/  MOV R53, UR5 ;  /* 0x0000000500357c02 */ /* 0x000fe20008000f00 */
[----:B--2---:R-:W-:Y:S01]  /*1060*/  FMUL R51, R51, UR7 ;  /* 0x0000000733337c20 */ /* 0x004fe20008400000 */
[----:B----4-:R-:W-:Y:S02]  /*1070*/  I2FP.F32.U32 R50, UR4 ;  /* 0x0000000400327c45 */ /* 0x010fe40008201000 */
[----:B------:R-:W-:-:S05]  /*1080*/  CS2R.32 R2, SR_CgaSize ;  /* 0x0000000000027805 */ /* 0x000fca0000008a00 */
[----:B------:R-:W-:-:S06]  /*1090*/  IMAD R2, R2, -0xa0, RZ ;  /* 0xffffff6002027824 */ /* 0x000fcc00078e02ff */
[----:B------:R-:W2:Y:S01]  /*10a0*/  LDC R2, c[0x0][R2+0x2a4] ;  /* 0x0000a90002027b82 */ /* 0x000ea20000000800 */
[----:B------:R-:W-:Y:S01]  /*10b0*/  MOV R52, UR4 ;  /* 0x0000000400347c02 */ /* 0x000fe20008000f00 */
[----:B------:R-:W4:Y:S01]  /*10c0*/  F2I.U32.TRUNC.NTZ R51, R51 ;  /* 0x0000003300337305 */ /* 0x000f22000020f000 */
[----:B---3--:R-:W-:-:S05]  /*10d0*/  FMUL R50, R50, UR6 ;  /* 0x0000000632327c20 */ /* 0x008fca0008400000 */
[----:B------:R-:W-:Y:S01]  /*10e0*/  BAR.SYNC.DEFER_BLOCKING 0x0 ;  /* 0x0000000000007b1d */ /* 0x000fe20000010000 */
[----:B------:R-:W-:-:S05]  /*10f0*/  ISETP.GE.AND P0, PT, R10, 0x1, PT ;  /* 0x000000010a00780c */ /* 0x000fca0003f06270 */
[----:B------:R-:W3:Y:S02]  /*1100*/  F2I.U32.TRUNC.NTZ R50, R50 ;  /* 0x0000003200327305 */ /* 0x000ee4000020f000 */
[----:B------:R-:W2:Y:S01]  /*1110*/  S2UR UR36, SR_CTAID.Z ;  /* 0x00000000002479c3 */ /* 0x000ea20000002700 */
[----:B----4-:R-:W-:-:S05]  /*1120*/  IADD3 R51, PT, PT, -R51, RZ, RZ ;  /* 0x000000ff33337210 */ /* 0x010fca0007ffe1ff */
[----:B-1----:R-:W-:Y:S01]  /*1130*/  IMAD R51, R3, R51, UR5 ;  /* 0x0000000503337e24 */ /* 0x002fe2000f8e0233 */
[----:B---3--:R-:W-:-:S05]  /*1140*/  IADD3 R50, PT, PT, -R50, RZ, RZ ;  /* 0x000000ff32327210 */ /* 0x008fca0007ffe1ff */
[----:B--2---:R-:W-:Y:S01]  /*1150*/  IMAD R50, R2, R50, UR4 ;  /* 0x0000000402327e24 */ /* 0x004fe2000f8e0232 */
[----:B------:R-:W-:Y:S06]  /*1160*/  @!P0 BRA `(.L_x_16) ;  /* 0x0000000000b88947 */ /* 0x000fec0003800000 */
[----:B------:R-:W1:Y:S01]  /*1170*/  LDC.64 R4, c[0x0][0xb18] ;  /* 0x0002c600ff047b82 */ /* 0x000e620000000a00 */
[----:B------:R-:W-:-:S07]  /*1180*/  ISETP.NE.AND P0, PT, R10, 0x1, PT ;  /* 0x000000010a00780c */ /* 0x000fce0003f05270 */
[----:B------:R-:W2:Y:S08]  /*1190*/  LDC R9, c[0x0][0xb0c] ;  /* 0x0002c300ff097b82 */ /* 0x000eb00000000800 */
[----:B------:R-:W3:Y:S08]  /*11a0*/  LDC R12, c[0x0][0x370] ;  /* 0x0000dc00ff0c7b82 */ /* 0x000ef00000000800 */
[----:B------:R-:W4:Y:S01]  /*11b0*/  LDC R11, c[0x0][0x374] ;  /* 0x0000dd00ff0b7b82 */ /* 0x000f220000000800 */
[----:B-1----:R-:W-:-:S07]  /*11c0*/  ISETP.NE.AND P1, PT, R4, 0x1, PT ;  /* 0x000000010400780c */ /* 0x002fce0003f25270 */
[----:B------:R-:W3:Y:S01]  /*11d0*/  LDC.64 R6, c[0x0][0xb10] ;  /* 0x0002c400ff067b82 */ /* 0x000ee20000000a00 */
[----:B--2---:R-:W-:-:S07]  /*11e0*/  ISETP.NE.AND P2, PT, R9, 0x1, PT ;  /* 0x000000010900780c */ /* 0x004fce0003f45270 */
[----:B------:R-:W1:Y:S08]  /*11f0*/  LDC R8, c[0x0][0xb20] ;  /* 0x0002c800ff087b82 */ /* 0x000e700000000800 */
[----:B------:R-:W2:Y:S01]  /*1200*/  LDC.64 R2, c[0x0][0xb28] ;  /* 0x0002ca00ff027b82 */ /* 0x000ea20000000a00 */
[----:B----4-:R-:W-:-:S04]  /*1210*/  IMAD.HI.U32 R13, R11, R5, RZ ;  /* 0x000000050b0d7227 */ /* 0x010fc800078e00ff */
[----:B------:R-:W-:-:S04]  /*1220*/  IMAD.HI.U32 R5, R52, R5, RZ ;  /* 0x0000000534057227 */ /* 0x000fc800078e00ff */
[----:B---3--:R-:W-:-:S05]  /*1230*/  IMAD.HI.U32 R14, R12, R6, RZ ;  /* 0x000000060c0e7227 */ /* 0x008fca00078e00ff */
[-C--:B------:R-:W-:Y:S01]  /*1240*/  @P2 SHF.R.U32.HI R12, RZ, R7.reuse, R14 ;  /* 0x00000007ff0c2219 */ /* 0x080fe2000001160e */
[----:B------:R-:W-:Y:S01]  /*1250*/  IMAD.HI.U32 R14, R53, R6, RZ ;  /* 0x00000006350e7227 */ /* 0x000fe200078e00ff */
[-C--:B-1----:R-:W-:Y:S02]  /*1260*/  @P1 SHF.R.U32.HI R11, RZ, R8.reuse, R13 ;  /* 0x00000008ff0b1219 */ /* 0x082fe4000001160d */
[----:B------:R-:W-:Y:S02]  /*1270*/  SHF.R.U32.HI R5, RZ, R8, R5 ;  /* 0x00000008ff057219 */ /* 0x000fe40000011605 */
[----:B------:R-:W-:Y:S02]  /*1280*/  SHF.R.U32.HI R14, RZ, R7, R14 ;  /* 0x00000007ff0e7219 */ /* 0x000fe4000001160e */
[----:B------:R-:W-:Y:S01]  /*1290*/  SEL R5, R52, R5, !P1 ;  /* 0x0000000534057207 */ /* 0x000fe20004800000 */
[----:B--2---:R-:W-:Y:S01]  /*12a0*/  IMAD.HI.U32 R13, R11, R2, RZ ;  /* 0x000000020b0d7227 */ /* 0x004fe200078e00ff */
[----:B------:R-:W-:-:S03]  /*12b0*/  SEL R14, R53, R14, !P2 ;  /* 0x0000000e350e7207 */ /* 0x000fc60005000000 */
[----:B------:R-:W-:Y:S01]  /*12c0*/  IMAD.HI.U32 R6, R12, R2, RZ ;  /* 0x000000020c067227 */ /* 0x000fe200078e00ff */
[----:B------:R-:W-:-:S04]  /*12d0*/  @P0 SHF.R.U32.HI R11, RZ, R3, R13 ;  /* 0x00000003ff0b0219 */ /* 0x000fc8000001160d */
[----:B------:R-:W-:Y:S01]  /*12e0*/  @P0 SHF.R.U32.HI R12, RZ, R3, R6 ;  /* 0x00000003ff0c0219 */ /* 0x000fe20000011606 */
[----:B------:R-:W-:-:S04]  /*12f0*/  IMAD R11, R11, R10, RZ ;  /* 0x0000000a0b0b7224 */ /* 0x000fc800078e02ff */
[----:B------:R-:W-:Y:S01]  /*1300*/  IMAD R6, R12, R10, RZ ;  /* 0x0000000a0c067224 */ /* 0x000fe200078e02ff */
[----:B------:R-:W-:-:S04]  /*1310*/  ISETP.GE.AND P1, PT, R5, R11, PT ;  /* 0x0000000b0500720c */ /* 0x000fc80003f26270 */
[----:B------:R-:W-:Y:S01]  /*1320*/  ISETP.GE.OR P1, PT, R14, R6, P1 ;  /* 0x000000060e00720c */ /* 0x000fe20000f26670 */
[----:B------:R-:W-:-:S05]  /*1330*/  IMAD.HI.U32 R6, R5, R2, RZ ;  /* 0x0000000205067227 */ /* 0x000fca00078e00ff */
[----:B------:R-:W-:-:S04]  /*1340*/  SHF.R.U32.HI R6, RZ, R3, R6 ;  /* 0x00000003ff067219 */ /* 0x000fc80000011606 */
[----:B------:R-:W-:-:S03]  /*1350*/  SEL R6, R5, R6, !P0 ;  /* 0x0000000605067207 */ /* 0x000fc60004000000 */
[----:B------:R-:W-:Y:S01]  /*1360*/  @!P1 IMAD.HI.U32 R7, R14, R2, RZ ;  /* 0x000000020e079227 */ /* 0x000fe200078e00ff */
[----:B------:R-:W-:-:S04]  /*1370*/  IADD3 R2, PT, PT, -R6, RZ, RZ ;  /* 0x000000ff06027210 */ /* 0x000fc80007ffe1ff */
[----:B------:R-:W-:Y:S01]  /*1380*/  @!P1 SHF.R.U32.HI R3, RZ, R3, R7 ;  /* 0x00000003ff039219 */ /* 0x000fe20000011607 */
[----:B------:R-:W-:Y:S01]  /*1390*/  IMAD R2, R10, R2, R5 ;  /* 0x000000020a027224 */ /* 0x000fe200078e0205 */
[----:B------:R-:W-:Y:S02]  /*13a0*/  IADD3 R7, PT, PT, -R5, RZ, RZ ;  /* 0x000000ff05077210 */ /* 0x000fe40007ffe1ff */
[----:B------:R-:W-:-:S03]  /*13b0*/  @!P1 SEL R3, R14, R3, !P0 ;  /* 0x000000030e039207 */ /* 0x000fc60004000000 */
[----:B------:R-:W-:Y:S02]  /*13c0*/  IMAD R7, R4, R7, R52 ;  /* 0x0000000704077224 */ /* 0x000fe400078e0234 */
[--C-:B------:R-:W-:Y:S02]  /*13d0*/  @!P1 IMAD.IADD R6, R6, 0x1, -R3.reuse ;  /* 0x0000000106069824 */ /* 0x100fe400078e0a03 */
[----:B------:R-:W-:Y:S01]  /*13e0*/  @!P1 IMAD R3, R2, R12, R3 ;  /* 0x0000000c02039224 */ /* 0x000fe200078e0203 */
[----:B------:R-:W-:Y:S01]  /*13f0*/  IADD3 R2, PT, PT, -R14, RZ, RZ ;  /* 0x000000ff0e027210 */ /* 0x000fe20007ffe1ff */
[----:B------:R-:W-:Y:S02]  /*1400*/  @!P1 IMAD R5, R6, R10, R14 ;  /* 0x0000000a06059224 */ /* 0x000fe400078e020e */
[----:B------:R-:W-:Y:S02]  /*1410*/  @!P1 IMAD.MOV.U32 R14, RZ, RZ, R3 ;  /* 0x000000ffff0e9224 */ /* 0x000fe400078e0003 */
[----:B------:R-:W-:-:S02]  /*1420*/  IMAD R2, R9, R2, R53 ;  /* 0x0000000209027224 */ /* 0x000fc400078e0235 */
[----:B------:R-:W-:Y:S02]  /*1430*/  IMAD R52, R5, R4, R7 ;  /* 0x0000000405347224 */ /* 0x000fe400078e0207 */
[----:B------:R-:W-:Y:S02]  /*1440*/  IMAD R53, R14, R9, R2 ;  /* 0x000000090e357224 */ /* 0x000fe400078e0202 */
.L_x_16:
[----:B------:R-:W1:Y:S01]  /*1450*/  LDCU UR4, c[0x0][0xb30] ;  /* 0x00016600ff0477ac */ /* 0x000e620008000800 */
[----:B------:R-:W2:Y:S08]  /*1460*/  S2UR UR39, SR_CgaCtaId ;  /* 0x00000000002779c3 */ /* 0x000eb00000008800 */
[----:B------:R-:W3:Y:S01]  /*1470*/  LDC R26, c[0x0][0xb24] ;  /* 0x0002c900ff1a7b82 */ /* 0x000ee20000000800 */
[----:B-1----:R-:W-:-:S09]  /*1480*/  UISETP.NE.AND UP1, UPT, UR4, 0x1, UPT ;  /* 0x000000010400788c */ /* 0x002fd2000bf25270 */
[----:B--2---:R-:W-:Y:S05]  /*1490*/  BRA.U UP1, `(.L_x_17) ;  /* 0x0000000101407547 */ /* 0x004fea000b800000 */
[----:B------:R-:W1:Y:S08]  /*14a0*/  LDC.64 R4, c[0x0][0xb10] ;  /* 0x0002c400ff047b82 */ /* 0x000e700000000a00 */
[----:B------:R-:W2:Y:S08]  /*14b0*/  LDC.64 R2, c[0x0][0xb18] ;  /* 0x0002c600ff027b82 */ /* 0x000eb00000000a00 */
[----:B------:R-:W4:Y:S08]  /*14c0*/  LDC R6, c[0x0][0xb20] ;  /* 0x0002c800ff067b82 */ /* 0x000f300000000800 */
[----:B------:R-:W3:Y:S01]  /*14d0*/  LDC R7, c[0x0][0xb0c] ;  /* 0x0002c300ff077b82 */ /* 0x000ee20000000800 */
[----:B-1----:R-:W-:-:S05]  /*14e0*/  IMAD.HI.U32 R4, R53, R4, RZ ;  /* 0x0000000435047227 */ /* 0x002fca00078e00ff */
[----:B------:R-:W-:Y:S01]  /*14f0*/  SHF.R.U32.HI R4, RZ, R5, R4 ;  /* 0x00000005ff047219 */ /* 0x000fe20000011604 */
[----:B--2---:R-:W-:Y:S01]  /*1500*/  IMAD.HI.U32 R3, R52, R3, RZ ;  /* 0x0000000334037227 */ /* 0x004fe200078e00ff */
[----:B------:R-:W-:-:S04]  /*1510*/  ISETP.NE.AND P0, PT, R2, 0x1, PT ;  /* 0x000000010200780c */ /* 0x000fc80003f05270 */
[----:B----4-:R-:W-:-:S04]  /*1520*/  SHF.R.U32.HI R3, RZ, R6, R3 ;  /* 0x00000006ff037219 */ /* 0x010fc80000011603 */
[----:B------:R-:W-:Y:S02]  /*1530*/  SEL R3, R52, R3, !P0 ;  /* 0x0000000334037207 */ /* 0x000fe40004000000 */
[----:B---3--:R-:W-:-:S04]  /*1540*/  ISETP.NE.AND P1, PT, R7, 0x1, PT ;  /* 0x000000010700780c */ /* 0x008fc80003f25270 */
[----:B------:R-:W-:-:S05]  /*1550*/  SEL R4, R53, R4, !P1 ;  /* 0x0000000435047207 */ /* 0x000fca0004800000 */
[----:B------:R-:W-:Y:S02]  /*1560*/  IMAD.IADD R5, R3, 0x1, -R4 ;  /* 0x0000000103057824 */ /* 0x000fe400078e0a04 */
[----:B------:R-:W-:Y:S02]  /*1570*/  IMAD.IADD R3, R4, 0x1, -R3 ;  /* 0x0000000104037824 */ /* 0x000fe400078e0a03 */
[----:B------:R-:W-:Y:S02]  /*1580*/  IMAD R53, R5, R7, R53 ;  /* 0x0000000705357224 */ /* 0x000fe400078e0235 */
[----:B------:R-:W-:-:S07]  /*1590*/  IMAD R52, R3, R2, R52 ;  /* 0x0000000203347224 */ /* 0x000fce00078e0234 */
.L_x_17:
[----:B------:R-:W-:Y:S01]  /*15a0*/  BAR.SYNC.DEFER_BLOCKING 0x0 ;  /* 0x0000000000007b1d */ /* 0x000fe20000010000 */
[----:B------:R-:W-:Y:S01]  /*15b0*/  UISETP.NE.AND UP1, UPT, UR8, 0x2, UPT ;  /* 0x000000020800788c */ /* 0x000fe2000bf25270 */
[----:B------:R-:W-:Y:S02]  /*15c0*/  ISETP.NE.OR P5, PT, R0, 0x2, !P5 ;  /* 0x000000020000780c */ /* 0x000fe40006fa5670 */
[----:B------:R-:W-:-:S06]  /*15d0*/  LOP3.LUT R2, R64, 0x1f, RZ, 0xc0, !PT ;  /* 0x0000001f40027812 */ /* 0x000fcc00078ec0ff */
[----:B------:R-:W-:Y:S05]  /*15e0*/  BRA.U UP1, `(.L_x_18) ;  /* 0x0000001d012c7547 */ /* 0x000fea000b800000 */
[----:B------:R-:W1:Y:S01]  /*15f0*/  LDCU UR13, c[0x0][0x38c] ;  /* 0x00007180ff0d77ac */ /* 0x000e620008000800 */
[----:B------:R-:W2:Y:S01]  /*1600*/  LDC R8, c[0x0][0x370] ;  /* 0x0000dc00ff087b82 */ /* 0x000ea20000000800 */
[----:B------:R-:W-:Y:S01]  /*1610*/  PLOP3.LUT P1, PT, PT, PT, UP2, 0x80, 0x8 ;  /* 0x000000000008781c */ /* 0x000fe20003f2f028 */
[----:B------:R-:W-:Y:S01]  /*1620*/  IMAD.MOV.U32 R15, RZ, RZ, 0x1 ;  /* 0x00000001ff0f7424 */ /* 0x000fe200078e00ff */
[----:B------:R-:W-:Y:S01]  /*1630*/  ISETP.EQ.OR P4, PT, R2, RZ, P5 ;  /* 0x000000ff0200720c */ /* 0x000fe20002f82670 */
[----:B------:R-:W-:Y:S01]  /*1640*/  IMAD.MOV.U32 R14, RZ, RZ, RZ ;  /* 0x000000ffff0e7224 */ /* 0x000fe200078e00ff */
[----:B------:R-:W-:Y:S02]  /*1650*/  PLOP3.LUT P1, PT, P1, PT, PT, 0x8, 0x80 ;  /* 0x000000000080781c */ /* 0x000fe40000f2e170 */
[----:B------:R-:W-:Y:S01]  /*1660*/  CS2R R12, SRZ ;  /* 0x00000000000c7805 */ /* 0x000fe2000001ff00 */
[----:B------:R-:W-:Y:S01]  /*1670*/  IMAD.MOV.U32 R11, RZ, RZ, 0x1 ;  /* 0x00000001ff0b7424 */ /* 0x000fe200078e00ff */
[----:B------:R-:W4:Y:S01]  /*1680*/  LDC R0, c[0x0][0x374] ;  /* 0x0000dd00ff007b82 */ /* 0x000f220000000800 */
[----:B------:R-:W2:Y:S01]  /*1690*/  LDCU.64 UR22, c[0x0][0x348] ;  /* 0x00006900ff1677ac */ /* 0x000ea20008000a00 */
[----:B------:R-:W-:Y:S01]  /*16a0*/  UMOV UR6, URZ ;  /* 0x000000ff00067c82 */ /* 0x000fe20008000000 */
[----:B-1----:R-:W-:-:S04]  /*16b0*/  UIADD3 UR5, UPT, UPT, UR13, 0x3f, URZ ;  /* 0x0000003f0d057890 */ /* 0x002fc8000fffe0ff */
[----:B------:R-:W-:-:S04]  /*16c0*/  USHF.R.S32.HI UR4, URZ, 0x1f, UR5 ;  /* 0x0000001fff047899 */ /* 0x000fc80008011405 */
[----:B------:R-:W-:-:S04]  /*16d0*/  ULEA.HI UR4, UR4, UR5, URZ, 0x6 ;  /* 0x0000000504047291 */ /* 0x000fc8000f8f30ff */
[----:B------:R-:W-:Y:S02]  /*16e0*/  USHF.R.S32.HI UR15, URZ, 0x6, UR4 ;  /* 0x00000006ff0f7899 */ /* 0x000fe40008011404 */
[----:B------:R-:W-:Y:S02]  /*16f0*/  UIADD3 UR4, UPT, UPT, UR13, -0x1, URZ ;  /* 0xffffffff0d047890 */ /* 0x000fe4000fffe0ff */
[----:B------:R-:W-:Y:S02]  /*1700*/  UISETP.LT.U32.AND UP0, UPT, UR15, 0x18, UPT ;  /* 0x000000180f00788c */ /* 0x000fe4000bf01070 */
[----:B------:R-:W-:Y:S02]  /*1710*/  UISETP.GE.U32.AND UP1, UPT, UR4, -0x7f, UPT ;  /* 0xffffff810400788c */ /* 0x000fe4000bf26070 */
[----:B------:R-:W-:Y:S02]  /*1720*/  USEL UR14, UR15, 0x18, UP0 ;  /* 0x000000180f0e7887 */ /* 0x000fe40008000000 */
[----:B------:R-:W-:-:S02]  /*1730*/  UIADD3 UR13, UPT, UPT, UR13, 0x7e, URZ ;  /* 0x0000007e0d0d7890 */ /* 0x000fc4000fffe0ff */
[----:B------:R-:W-:Y:S02]  /*1740*/  UIADD3 UR5, UPT, UPT, UR14, -0x1, URZ ;  /* 0xffffffff0e057890 */ /* 0x000fe4000fffe0ff */
[----:B------:R-:W-:-:S03]  /*1750*/  UIADD3 UR7, UPT, UPT, UR15, -UR14, URZ ;  /* 0x8000000e0f077290 */ /* 0x000fc6000fffe0ff */
[----:B------:R-:W-:-:S04]  /*1760*/  @UP1 UIADD3 UR5, UPT, UPT, UR14, URZ, URZ ;  /* 0x000000ff0e051290 */ /* 0x000fc8000fffe0ff */
[----:B--2---:R-:W-:-:S12]  /*1770*/  UIADD3 UR5, UPT, UPT, UR5, 0x1, URZ ;  /* 0x0000000105057890 */ /* 0x004fd8000fffe0ff */
.L_x_36:
[----:B------:R-:W-:Y:S01]  /*1780*/  UISETP.NE.AND UP0, UPT, UR39, URZ, UPT ;  /* 0x000000ff2700728c */ /* 0x000fe2000bf05270 */
[----:B------:R-:W1:Y:S08]  /*1790*/  S2UR UR39, SR_CgaCtaId ;  /* 0x00000000002779c3 */ /* 0x000e700000008800 */
[----:B------:R-:W-:Y:S05]  /*17a0*/  BRA.U UP0, `(.L_x_19) ;  /* 0x0000000100347547 */ /* 0x000fea000b800000 */
[----:B------:R-:W2:Y:S01]  /*17b0*/  S2R R2, SR_CgaCtaId ;  /* 0x0000000000027919 */ /* 0x000ea20000008800 */
[----:B------:R-:W-:-:S04]  /*17c0*/  MOV R3, 0x400 ;  /* 0x0000040000037802 */ /* 0x000fc80000000f00 */
[----:B--2---:R-:W-:Y:S02]  /*17d0*/  LEA R2, R2, R3, 0x18 ;  /* 0x0000000302027211 */ /* 0x004fe400078ec0ff */
[----:B------:R-:W-:-:S03]  /*17e0*/  SHF.L.U32 R3, R11, 0x1f, RZ ;  /* 0x0000001f0b037819 */ /* 0x000fc600000006ff */
[----:B------:R-:W-:-:S04]  /*17f0*/  IMAD R2, R12, 0x8, R2 ;  /* 0x000000080c027824 */ /* 0x000fc800078e0202 */
[----:B------:R-:W2:Y:S02]  /*1800*/  SYNCS.PHASECHK.TRANS64.TRYWAIT P0, [R2+URZ+0x210], R3 ;  /* 0x00021003020075a7 */ /* 0x000ea400080011ff */
[----:B--2---:R-:W-:Y:S05]  /*1810*/  @!P0 BRA `(.L_x_20) ;  /* 0x0000004c00888947 */ /* 0x004fea0003800000 */
.L_x_111:
[----:B------:R-:W-:Y:S01]  /*1820*/  VIADD R12, R12, 0x1 ;  /* 0x000000010c0c7836 */ /* 0x000fe20000000000 */
[----:B------:R2:W-:Y:S04]  /*1830*/  SYNCS.ARRIVE.TRANS64.A1T0 RZ, [R2+URZ+0x200], RZ ;  /* 0x000200ff02ff79a7 */ /* 0x0005e800081000ff */
[----:B------:R-:W-:-:S04]  /*1840*/  ISETP.NE.AND P0, PT, R12, 0x2, PT ;  /* 0x000000020c00780c */ /* 0x000fc80003f05270 */
[----:B------:R-:W-:Y:S02]  /*1850*/  SEL R12, R12, RZ, P0 ;  /* 0x000000ff0c0c7207 */ /* 0x000fe40000000000 */
[----:B--2---:R-:W-:-:S04]  /*1860*/  SEL R2, RZ, 0x1, P0 ;  /* 0x00000001ff027807 */ /* 0x004fc80000000000 */
[----:B------:R-:W-:-:S07]  /*1870*/  LOP3.LUT R11, R11, R2, RZ, 0x3c, !PT ;  /* 0x000000020b0b7212 */ /* 0x000fce00078e3cff */
.L_x_19:
[----:B------:R-:W-:Y:S01]  /*1880*/  UMOV UR4, 0x400 ;  /* 0x0000040000047882 */ /* 0x000fe20000000000 */
[----:B------:R-:W-:Y:S01]  /*1890*/  SHF.L.U32 R2, R15, 0x1f, RZ ;  /* 0x0000001f0f027819 */ /* 0x000fe200000006ff */
[----:B-1----:R-:W-:Y:S01]  /*18a0*/  ULEA UR4, UR39, UR4, 0x18 ;  /* 0x0000000427047291 */ /* 0x002fe2000f8ec0ff */
[----:B------:R-:W-:Y:S01]  /*18b0*/  R2UR UR35, R53 ;  /* 0x00000000352372ca */ /* 0x000fe200000e0000 */
[----:B------:R-:W-:Y:S01]  /*18c0*/  UISETP.GE.U32.AND UP0, UPT, UR13, 0x7f, UPT ;  /* 0x0000007f0d00788c */ /* 0x000fe2000bf06070 */
[----:B------:R-:W-:Y:S01]  /*18d0*/  R2UR UR11, R52 ;  /* 0x00000000340b72ca */ /* 0x000fe200000e0000 */
[----:B------:R-:W-:Y:S01]  /*18e0*/  ULEA UR8, UR6, UR4, 0x3 ;  /* 0x0000000406087291 */ /* 0x000fe2000f8e18ff */
[----:B------:R-:W-:-:S08]  /*18f0*/  UMOV UR24, URZ ;  /* 0x000000ff00187c82 */ /* 0x000fd00008000000 */
[----:B------:R1:W2:Y:S01]  /*1900*/  SYNCS.PHASECHK.TRANS64.TRYWAIT P0, [UR8+0xc0], R2 ;  /* 0x0000c002ff0075a7 */ /* 0x0002a20008001108 */
[----:B------:R-:W-:Y:S02]  /*1910*/  USHF.L.U32 UR35, UR35, 0x7, URZ ;  /* 0x0000000723237899 */ /* 0x000fe400080006ff */
[----:B------:R-:W-:Y:S01]  /*1920*/  USHF.L.U32 UR11, UR11, 0x4, URZ ;  /* 0x000000040b0b7899 */ /* 0x000fe200080006ff */
[----:B------:R-:W-:Y:S11]  /*1930*/  BRA.U !UP0, `(.L_x_21) ;  /* 0x0000000108a87547 */ /* 0x000ff6000b800000 */
[----:B------:R-:W-:Y:S01]  /*1940*/  UMOV UR16, URZ ;  /* 0x000000ff00107c82 */ /* 0x000fe20008000000 */
[----:B------:R-:W-:-:S05]  /*1950*/  UMOV UR17, UR6 ;  /* 0x0000000600117c82 */ /* 0x000fca0008000000 */
.L_x_26:
[----:B-1----:R-:W-:Y:S01]  /*1960*/  ULEA UR33, UR17, UR4, 0x3 ;  /* 0x0000000411217291 */ /* 0x002fe2000f8e18ff */
[----:B--2---:R-:W-:Y:S01]  /*1970*/  @!P5 MOV R3, 0x2400 ;  /* 0x000024000003d802 */ /* 0x004fe20000000f00 */
[----:B--2---:R-:W-:Y:S10]  /*1980*/  @P0 BRA `(.L_x_22) ;  /* 0x00000000000c0947 */ /* 0x004ff40003800000 */
[----:B------:R-:W-:-:S04]  /*1990*/  SHF.L.U32 R4, R15, 0x1f, RZ ;  /* 0x0000001f0f047819 */ /* 0x000fc800000006ff */
[----:B------:R-:W2:Y:S02]  /*19a0*/  SYNCS.PHASECHK.TRANS64.TRYWAIT P0, [UR33+0xc0], R4 ;  /* 0x0000c004ff0075a7 */ /* 0x000ea40008001121 */
[----:B--2---:R-:W-:Y:S05]  /*19b0*/  @!P0 BRA `(.L_x_23) ;  /* 0x0000004c00348947 */ /* 0x004fea0003800000 */
.L_x_22:
[----:B------:R2:W-:Y:S01]  /*19c0*/  @!P5 SYNCS.ARRIVE.TRANS64 RZ, [UR33], R3 ;  /* 0x00000003ffffd9a7 */ /* 0x0005e20008000021 */
[----:B------:R-:W-:Y:S04]  /*19d0*/  BSSY.RECONVERGENT B0, `(.L_x_24) ;  /* 0x0000003000007945 */ /* 0x000fe80003800200 */
[----:B------:R-:W-:Y:S05]  /*19e0*/  @P4 BRA `(.L_x_25) ;  /* 0x0000000000044947 */ /* 0x000fea0003800000 */
[----:B------:R-:W-:Y:S05]  /*19f0*/  BPT.TRAP 0x1 ;  /* 0x000000040000795c */ /* 0x000fea0000300000 */
.L_x_25:
[----:B------:R-:W-:Y:S05]  /*1a00*/  BSYNC.RECONVERGENT B0 ;  /* 0x0000000000007941 */ /* 0x000fea0003800200 */
.L_x_24:
[----:B------:R-:W-:Y:S02]  /*1a10*/  UIADD3 UR6, UPT, UPT, UR17, 0x1, URZ ;  /* 0x0000000111067890 */ /* 0x000fe4000fffe0ff */
[----:B------:R-:W-:Y:S02]  /*1a20*/  ULEA UR32, UR17, UR4, 0xd ;  /* 0x0000000411207291 */ /* 0x000fe4000f8e68ff */
[----:B------:R-:W-:Y:S02]  /*1a30*/  UISETP.NE.AND UP0, UPT, UR6, 0x18, UPT ;  /* 0x000000180600788c */ /* 0x000fe4000bf05270 */
[----:B------:R-:W-:Y:S02]  /*1a40*/  UIADD3 UR26, UP1, UPT, UR22, 0x80, URZ ;  /* 0x00000080161a7890 */ /* 0x000fe4000ff3e0ff */
[----:B------:R-:W-:Y:S02]  /*1a50*/  USEL UR9, URZ, 0x1, UP0 ;  /* 0x00000001ff097887 */ /* 0x000fe40008000000 */
[----:B------:R-:W-:-:S02]  /*1a60*/  USEL UR6, UR6, URZ, UP0 ;  /* 0x000000ff06067287 */ /* 0x000fc40008000000 */
[----:B------:R-:W-:Y:S02]  /*1a70*/  UIADD3 UR20, UP0, UPT, UR22, 0x180, URZ ;  /* 0x0000018016147890 */ /* 0x000fe4000ff1e0ff */
[----:B------:R-:W-:Y:S01]  /*1a80*/  ULEA UR8, UR6, UR4, 0x3 ;  /* 0x0000000406087291 */ /* 0x000fe2000f8e18ff */
[----:B------:R-:W-:Y:S01]  /*1a90*/  LOP3.LUT R15, R15, UR9, RZ, 0x3c, !PT ;  /* 0x000000090f0f7c12 */ /* 0x000fe2000f8e3cff */
[----:B------:R-:W-:Y:S02]  /*1aa0*/  USHF.L.U32 UR34, UR16, 0x6, URZ ;  /* 0x0000000610227899 */ /* 0x000fe400080006ff */
[----:B------:R-:W-:Y:S01]  /*1ab0*/  UIADD3.X UR27, UPT, UPT, URZ, UR23, URZ, UP1, !UPT ;  /* 0x00000017ff1b7290 */ /* 0x000fe20008ffe4ff */
[----:B-1----:R-:W-:Y:S01]  /*1ac0*/  SHF.L.U32 R2, R15, 0x1f, RZ ;  /* 0x0000001f0f027819 */ /* 0x002fe200000006ff */
[----:B------:R-:W-:Y:S02]  /*1ad0*/  UIADD3 UR32, UPT, UPT, UR32, 0x1300, URZ ;  /* 0x0000130020207890 */ /* 0x000fe4000fffe0ff */
[----:B------:R-:W-:Y:S01]  /*1ae0*/  UIADD3.X UR21, UPT, UPT, URZ, UR23, URZ, UP0, !UPT ;  /* 0x00000017ff157290 */ /* 0x000fe200087fe4ff */
[----:B------:R1:W1:Y:S01]  /*1af0*/  SYNCS.PHASECHK.TRANS64.TRYWAIT P0, [UR8+0xc0], R2 ;  /* 0x0000c002ff0075a7 */ /* 0x0002620008001108 */
[----:B------:R-:W-:Y:S01]  /*1b00*/  ULEA UR8, UR17, UR4, 0xa ;  /* 0x0000000411087291 */ /* 0x000fe2000f8e50ff */
[----:B------:R-:W-:Y:S01]  /*1b10*/  UMOV UR18, 0x0 ;  /* 0x0000000000127882 */ /* 0x000fe20000000000 */
[----:B------:R-:W-:-:S02]  /*1b20*/  UMOV UR19, 0x10000000 ;  /* 0x1000000000137882 */ /* 0x000fc40000000000 */
[----:B------:R-:W-:Y:S01]  /*1b30*/  UIADD3 UR8, UPT, UPT, UR8, 0x31300, URZ ;  /* 0x0003130008087890 */ /* 0x000fe2000fffe0ff */
[----:B------:R1:W-:Y:S01]  /*1b40*/  UTMALDG.3D [UR32], [UR26], desc[UR18] ;  /* 0x000012201a0075b4 */ /* 0x0003e20008011000 */
[----:B------:R-:W-:Y:S01]  /*1b50*/  UMOV UR12, UR36 ;  /* 0x00000024000c7c82 */ /* 0x000fe20008000000 */
[----:B------:R-:W-:Y:S01]  /*1b60*/  UMOV UR9, UR33 ;  /* 0x0000002100097c82 */ /* 0x000fe20008000000 */
[----:B------:R-:W-:Y:S01]  /*1b70*/  UMOV UR10, UR34 ;  /* 0x00000022000a7c82 */ /* 0x000fe20008000000 */
[----:B------:R-:W-:Y:S01]  /*1b80*/  UIADD3 UR16, UPT, UPT, UR16, 0x1, URZ ;  /* 0x0000000110107890 */ /* 0x000fe2000fffe0ff */
[----:B------:R-:W-:Y:S01]  /*1b90*/  UMOV UR24, UR5 ;  /* 0x0000000500187c82 */ /* 0x000fe20008000000 */
[----:B------:R-:W-:Y:S02]  /*1ba0*/  UMOV UR17, UR6 ;  /* 0x0000000600117c82 */ /* 0x000fe40008000000 */
[----:B------:R1:W-:Y:S01]  /*1bb0*/  UTMALDG.3D [UR8], [UR20], desc[UR18] ;  /* 0x00001208140075b4 */ /* 0x0003e20008011000 */
[----:B------:R-:W-:-:S09]  /*1bc0*/  UISETP.NE.AND UP0, UPT, UR16, UR5, UPT ;  /* 0x000000051000728c */ /* 0x000fd2000bf05270 */
[----:B------:R-:W-:Y:S05]  /*1bd0*/  BRA.U UP0, `(.L_x_26) ;  /* 0xfffffffd00607547 */ /* 0x000fea000b83ffff */
.L_x_21:
[----:B-1----:R-:W-:Y:S01]  /*1be0*/  ULEA UR8, UR6, UR4, 0x3 ;  /* 0x0000000406087291 */ /* 0x002fe2000f8e18ff */
[----:B------:R-:W-:Y:S01]  /*1bf0*/  SHF.L.U32 R2, R15, 0x1f, RZ ;  /* 0x0000001f0f027819 */ /* 0x000fe200000006ff */
[----:B------:R-:W-:Y:S01]  /*1c00*/  @!P1 SYNCS.ARRIVE.TRANS64.A1T0 RZ, [UR4+0x198], RZ ;  /* 0x000198ffffff99a7 */ /* 0x000fe20008100004 */
[----:B------:R-:W-:-:S06]  /*1c10*/  UISETP.GT.AND UP0, UPT, UR15, UR14, UPT ;  /* 0x0000000e0f00728c */ /* 0x000fcc000bf04270 */
[----:B--2---:R1:W2:Y:S03]  /*1c20*/  SYNCS.PHASECHK.TRANS64.TRYWAIT P0, [UR8+0xc0], R2 ;  /* 0x0000c002ff0075a7 */ /* 0x0042a60008001108 */
[----:B------:R-:W-:Y:S05]  /*1c30*/  BRA.U !UP0, `(.L_x_27) ;  /* 0x0000000108ac7547 */ /* 0x000fea000b800000 */
[----:B------:R-:W-:Y:S01]  /*1c40*/  UIADD3 UR21, UPT, UPT, UR7, UR24, URZ ;  /* 0x0000001807157290 */ /* 0x000fe2000fffe0ff */
[----:B------:R-:W-:-:S11]  /*1c50*/  UMOV UR25, UR6 ;  /* 0x0000000600197c82 */ /* 0x000fd60008000000 */
.L_x_32:
[----:B-1----:R-:W-:Y:S01]  /*1c60*/  ULEA UR17, UR25, UR4, 0x3 ;  /* 0x0000000419117291 */ /* 0x002fe2000f8e18ff */
[----:B--2---:R-:W-:Y:S01]  /*1c70*/  @!P5 MOV R3, 0x2400 ;  /* 0x000024000003d802 */ /* 0x004fe20000000f00 */
[----:B--2---:R-:W-:Y:S10]  /*1c80*/  @P0 BRA `(.L_x_28) ;  /* 0x00000000000c0947 */ /* 0x004ff40003800000 */
[----:B------:R-:W-:-:S04]  /*1c90*/  SHF.L.U32 R4, R15, 0x1f, RZ ;  /* 0x0000001f0f047819 */ /* 0x000fc800000006ff */
[----:B------:R-:W2:Y:S02]  /*1ca0*/  SYNCS.PHASECHK.TRANS64.TRYWAIT P0, [UR17+0xc0], R4 ;  /* 0x0000c004ff0075a7 */ /* 0x000ea40008001111 */
[----:B--2---:R-:W-:Y:S05]  /*1cb0*/  @!P0 BRA `(.L_x_29) ;  /* 0x00000048008c8947 */ /* 0x004fea0003800000 */
.L_x_28:
[----:B------:R2:W-:Y:S01]  /*1cc0*/  @!P5 SYNCS.ARRIVE.TRANS64 RZ, [UR17], R3 ;  /* 0x00000003ffffd9a7 */ /* 0x0005e20008000011 */
[----:B------:R-:W-:Y:S04]  /*1cd0*/  BSSY.RECONVERGENT B0, `(.L_x_30) ;  /* 0x0000003000007945 */ /* 0x000fe80003800200 */
[----:B------:R-:W-:Y:S05]  /*1ce0*/  @P4 BRA `(.L_x_31) ;  /* 0x0000000000044947 */ /* 0x000fea0003800000 */
[----:B------:R-:W-:Y:S05]  /*1cf0*/  BPT.TRAP 0x1 ;  /* 0x000000040000795c */ /* 0x000fea0000300000 */
.L_x_31:
[----:B------:R-:W-:Y:S05]  /*1d00*/  BSYNC.RECONVERGENT B0 ;  /* 0x0000000000007941 */ /* 0x000fea0003800200 */
.L_x_30:
        /* <DEDUP_REMOVED lines=10> */
[----:B------:R-:W-:Y:S01]  /*1db0*/  UIADD3 UR16, UPT, UPT, UR16, 0x1300, URZ ;  /* 0x0000130010107890 */ /* 0x000fe2000fffe0ff */
[----:B-1----:R-:W-:Y:S01]  /*1dc0*/  SHF.L.U32 R2, R15, 0x1f, RZ ;  /* 0x0000001f0f027819 */ /* 0x002fe200000006ff */
[----:B------:R-:W-:Y:S02]  /*1dd0*/  UIADD3.X UR31, UPT, UPT, URZ, UR23, URZ, UP1, !UPT ;  /* 0x00000017ff1f7290 */ /* 0x000fe40008ffe4ff */
[----:B------:R-:W-:Y:S01]  /*1de0*/  UIADD3.X UR29, UPT, UPT, URZ, UR23, URZ, UP0, !UPT ;  /* 0x00000017ff1d7290 */ /* 0x000fe200087fe4ff */
[----:B------:R1:W1:Y:S01]  /*1df0*/  SYNCS.PHASECHK.TRANS64.TRYWAIT P0, [UR8+0xc0], R2 ;  /* 0x0000c002ff0075a7 */ /* 0x0002620008001108 */
[----:B------:R-:W-:Y:S01]  /*1e00*/  ULEA UR8, UR25, UR4, 0xa ;  /* 0x0000000419087291 */ /* 0x000fe2000f8e50ff */
[----:B------:R-:W-:Y:S01]  /*1e10*/  UMOV UR26, 0x0 ;  /* 0x00000000001a7882 */ /* 0x000fe20000000000 */
[----:B------:R-:W-:-:S02]  /*1e20*/  UMOV UR27, 0x10000000 ;  /* 0x10000000001b7882 */ /* 0x000fc40000000000 */
[----:B------:R-:W-:Y:S01]  /*1e30*/  UIADD3 UR8, UPT, UPT, UR8, 0x31300, URZ ;  /* 0x0003130008087890 */ /* 0x000fe2000fffe0ff */
[----:B------:R-:W-:Y:S01]  /*1e40*/  UMOV UR19, UR35 ;  /* 0x0000002300137c82 */ /* 0x000fe20008000000 */
[----:B------:R-:W-:Y:S01]  /*1e50*/  UMOV UR20, UR36 ;  /* 0x0000002400147c82 */ /* 0x000fe20008000000 */
[----:B------:R-:W-:Y:S01]  /*1e60*/  UMOV UR12, UR36 ;  /* 0x00000024000c7c82 */ /* 0x000fe20008000000 */
[----:B------:R-:W-:Y:S01]  /*1e70*/  UMOV UR9, UR17 ;  /* 0x0000001100097c82 */ /* 0x000fe20008000000 */
[----:B------:R-:W-:Y:S01]  /*1e80*/  UMOV UR10, UR18 ;  /* 0x00000012000a7c82 */ /* 0x000fe20008000000 */
[----:B------:R1:W-:Y:S01]  /*1e90*/  UTMALDG.3D [UR16], [UR30], desc[UR26] ;  /* 0x00001a101e0075b4 */ /* 0x0003e20008011000 */
[----:B------:R-:W-:Y:S01]  /*1ea0*/  UIADD3 UR24, UPT, UPT, UR24, 0x1, URZ ;  /* 0x0000000118187890 */ /* 0x000fe2000fffe0ff */
[----:B------:R-:W-:-:S03]  /*1eb0*/  UMOV UR25, UR6 ;  /* 0x0000000600197c82 */ /* 0x000fc60008000000 */
[----:B------:R-:W-:Y:S01]  /*1ec0*/  UISETP.NE.AND UP0, UPT, UR24, UR21, UPT ;  /* 0x000000151800728c */ /* 0x000fe2000bf05270 */
[----:B------:R1:W-:Y:S08]  /*1ed0*/  UTMALDG.3D [UR8], [UR28], desc[UR26] ;  /* 0x00001a081c0075b4 */ /* 0x0003f00008011000 */
[----:B------:R-:W-:Y:S05]  /*1ee0*/  BRA.U UP0, `(.L_x_32) ;  /* 0xfffffffd005c7547 */ /* 0x000fea000b83ffff */
.L_x_27:
[C---:B-1----:R-:W-:Y:S01]  /*1ef0*/  LEA R2, R14.reuse, UR4, 0x3 ;  /* 0x000000040e027c11 */ /* 0x042fe2000f8e18ff */
[----:B------:R-:W-:Y:S01]  /*1f00*/  NOP ;  /* 0x0000000000007918 */ /* 0x000fe20000000000 */
[----:B--2---:R-:W-:Y:S02]  /*1f10*/  SHF.L.U32 R3, R13, 0x1f, RZ ;  /* 0x0000001f0d037819 */ /* 0x004fe400000006ff */
[----:B------:R-:W-:Y:S02]  /*1f20*/  LEA R4, R14, UR4, 0x4 ;  /* 0x000000040e047c11 */ /* 0x000fe4000f8e20ff */
[----:B------:R-:W1:Y:S02]  /*1f30*/  SYNCS.PHASECHK.TRANS64.TRYWAIT P0, [R2+URZ+0x1a0], R3 ;  /* 0x0001a003020075a7 */ /* 0x000e6400080011ff */
[----:B-1----:R-:W-:Y:S05]  /*1f40*/  @!P0 BRA `(.L_x_33) ;  /* 0x0000004800008947 */ /* 0x002fea0003800000 */
.L_x_114:
[----:B------:R-:W2:Y:S01]  /*1f50*/  LDS.128 R4, [R4+0x230] ;  /* 0x0002300004047984 */ /* 0x000ea20000000c00 */
[----:B---3--:R-:W-:Y:S01]  /*1f60*/  ISETP.GE.AND P0, PT, R26, 0x1, PT ;  /* 0x000000011a00780c */ /* 0x008fe20003f06270 */
[----:B-1----:R-:W-:Y:S01]  /*1f70*/  VIADD R2, R2, 0x1b0 ;  /* 0x000001b002027836 */ /* 0x002fe20000000000 */
[----:B------:R-:W-:Y:S01]  /*1f80*/  @!PT LDS RZ, [RZ] ;  /* 0x00000000fffff984 */ /* 0x000fe20000000800 */
[----:B------:R-:W-:Y:S01]  /*1f90*/  @!PT LDS RZ, [RZ] ;  /* 0x00000000fffff984 */ /* 0x000fe20000000800 */
[----:B------:R-:W-:Y:S01]  /*1fa0*/  @!PT LDS RZ, [RZ] ;  /* 0x00000000fffff984 */ /* 0x000fe20000000800 */
[----:B------:R-:W-:Y:S01]  /*1fb0*/  @!PT LDS RZ, [RZ] ;  /* 0x00000000fffff984 */ /* 0x000fe20000000800 */
[----:B------:R1:W-:Y:S06]  /*1fc0*/  MEMBAR.ALL.CTA ;  /* 0x0000000000007992 */ /* 0x0003ec0000008000 */
[----:B-1----:R-:W1:Y:S01]  /*1fd0*/  FENCE.VIEW.ASYNC.S ;  /* 0x00000000000073c6 */ /* 0x002e620000000000 */
[----:B------:R-:W-:-:S04]  /*1fe0*/  PRMT R2, RZ, 0x654, R2 ;  /* 0x00000654ff027816 */ /* 0x000fc80000000002 */
[----:B-1----:R1:W-:Y:S01]  /*1ff0*/  SYNCS.ARRIVE.TRANS64.RED.A1T0 RZ, [R2+URZ], RZ ;  /* 0x000000ff02ff79a7 */ /* 0x0023e200081004ff */
[----:B--2---:R-:W-:-:S13]  /*2000*/  LOP3.LUT P2, RZ, R6, 0x1, RZ, 0xc0, !PT ;  /* 0x0000000106ff7812 */ /* 0x004fda000784c0ff */
[----:B------:R-:W-:Y:S01]  /*2010*/  @P2 SHF.R.U32.HI R3, RZ, 0x10, R5 ;  /* 0x00000010ff032819 */ /* 0x000fe20000011605 */
[----:B------:R-:W-:Y:S01]  /*2020*/  VOTEU.ANY UP0, P2 ;  /* 0x0000000000ff7886 */ /* 0x000fe20001000100 */
[----:B------:R-:W-:Y:S02]  /*2030*/  @P2 MOV R10, R4 ;  /* 0x00000004000a2202 */ /* 0x000fe40000000f00 */
[----:B------:R-:W-:Y:S02]  /*2040*/  @P2 R2UR.BROADCAST UR8, R3 ;  /* 0x00000000030822ca */ /* 0x000fe400008e0000 */
[----:B------:R-:W-:-:S11]  /*2050*/  @P2 LOP3.LUT R9, R5, 0xffff, RZ, 0xc0, !PT ;  /* 0x0000ffff05092812 */ /* 0x000fd600078ec0ff */
[----:B------:R-:W-:Y:S01]  /*2060*/  @UP0 UMOV UR36, UR8 ;  /* 0x0000000800240c82 */ /* 0x000fe20008000000 */
[----:B-1----:R-:W-:Y:S05]  /*2070*/  @!P0 BRA `(.L_x_34) ;  /* 0x0000000000b88947 */ /* 0x002fea0003800000 */
[----:B------:R-:W4:Y:S01]  /*2080*/  LDC.64 R4, c[0x0][0xb18] ;  /* 0x0002c600ff047b82 */ /* 0x000f220000000a00 */
[----:B------:R-:W-:-:S07]  /*2090*/  ISETP.NE.AND P3, PT, R26, 0x1, PT ;  /* 0x000000011a00780c */ /* 0x000fce0003f65270 */
[----:B------:R-:W1:Y:S08]  /*20a0*/  LDC.64 R6, c[0x0][0xb10] ;  /* 0x0002c400ff067b82 */ /* 0x000e700000000a00 */
[----:B------:R-:W2:Y:S08]  /*20b0*/  LDC R16, c[0x0][0xb20] ;  /* 0x0002c800ff107b82 */ /* 0x000eb00000000800 */
[----:B------:R-:W3:Y:S01]  /*20c0*/  LDC R17, c[0x0][0xb0c] ;  /* 0x0002c300ff117b82 */ /* 0x000ee20000000800 */
[----:B----4-:R-:W-:Y:S01]  /*20d0*/  IMAD.HI.U32 R19, R0, R5, RZ ;  /* 0x0000000500137227 */ /* 0x010fe200078e00ff */
[----:B------:R-:W-:-:S03]  /*20e0*/  ISETP.NE.AND P0, PT, R4, 0x1, PT ;  /* 0x000000010400780c */ /* 0x000fc60003f05270 */
[----:B------:R-:W-:-:S03]  /*20f0*/  IMAD.HI.U32 R5, R9, R5, RZ ;  /* 0x0000000509057227 */ /* 0x000fc600078e00ff */
[----:B------:R-:W4:Y:S01]  /*2100*/  LDC.64 R2, c[0x0][0xb28] ;  /* 0x0002ca00ff027b82 */ /* 0x000f220000000a00 */
[----:B-1----:R-:W-:-:S04]  /*2110*/  IMAD.HI.U32 R20, R8, R6, RZ ;  /* 0x0000000608147227 */ /* 0x002fc800078e00ff */
[----:B------:R-:W-:Y:S01]  /*2120*/  IMAD.HI.U32 R21, R10, R6, RZ ;  /* 0x000000060a157227 */ /* 0x000fe200078e00ff */
[----:B------:R-:W-:Y:S02]  /*2130*/  SHF.R.U32.HI R20, RZ, R7, R20 ;  /* 0x00000007ff147219 */ /* 0x000fe40000011614 */
[-C--:B--2---:R-:W-:Y:S02]  /*2140*/  SHF.R.U32.HI R19, RZ, R16.reuse, R19 ;  /* 0x00000010ff137219 */ /* 0x084fe40000011613 */
[----:B------:R-:W-:Y:S02]  /*2150*/  SHF.R.U32.HI R5, RZ, R16, R5 ;  /* 0x00000010ff057219 */ /* 0x000fe40000011605 */
[----:B------:R-:W-:Y:S02]  /*2160*/  SEL R19, R0, R19, !P0 ;  /* 0x0000001300137207 */ /* 0x000fe40004000000 */
[----:B------:R-:W-:Y:S02]  /*2170*/  SHF.R.U32.HI R21, RZ, R7, R21 ;  /* 0x00000007ff157219 */ /* 0x000fe40000011615 */
[----:B---3--:R-:W-:-:S02]  /*2180*/  ISETP.NE.AND P1, PT, R17, 0x1, PT ;  /* 0x000000011100780c */ /* 0x008fc40003f25270 */
[----:B------:R-:W-:Y:S02]  /*2190*/  SEL R5, R9, R5, !P0 ;  /* 0x0000000509057207 */ /* 0x000fe40004000000 */
[----:B------:R-:W-:Y:S02]  /*21a0*/  SEL R20, R8, R20, !P1 ;  /* 0x0000001408147207 */ /* 0x000fe40004800000 */
[----:B------:R-:W-:Y:S01]  /*21b0*/  SEL R21, R10, R21, !P1 ;  /* 0x000000150a157207 */ /* 0x000fe20004800000 */
[----:B----4-:R-:W-:-:S04]  /*21c0*/  IMAD.HI.U32 R18, R19, R2, RZ ;  /* 0x0000000213127227 */ /* 0x010fc800078e00ff */
        /* <DEDUP_REMOVED lines=10> */
[----:B------:R-:W-:-:S04]  /*2270*/  @!P0 IMAD.HI.U32 R7, R21, R2, RZ ;  /* 0x0000000215078227 */ /* 0x000fc800078e00ff */
[----:B------:R-:W-:Y:S01]  /*2280*/  IMAD.MOV R2, RZ, RZ, -R6 ;  /* 0x000000ffff027224 */ /* 0x000fe200078e0a06 */
[----:B------:R-:W-:Y:S02]  /*2290*/  @!P0 SHF.R.U32.HI R3, RZ, R3, R7 ;  /* 0x00000003ff038219 */ /* 0x000fe40000011607 */
[----:B------:R-:W-:Y:S01]  /*22a0*/  IADD3 R7, PT, PT, -R5, RZ, RZ ;  /* 0x000000ff05077210 */ /* 0x000fe20007ffe1ff */
[----:B------:R-:W-:Y:S01]  /*22b0*/  IMAD R2, R26, R2, R5 ;  /* 0x000000021a027224 */ /* 0x000fe200078e0205 */
        /* <DEDUP_REMOVED lines=10> */
.L_x_34:
[----:B------:R-:W1:Y:S02]  /*2360*/  LDCU UR8, c[0x0][0xb30] ;  /* 0x00016600ff0877ac */ /* 0x000e640008000800 */
[----:B-1----:R-:W-:-:S09]  /*2370*/  UISETP.NE.AND UP0, UPT, UR8, 0x1, UPT ;  /* 0x000000010800788c */ /* 0x002fd2000bf05270 */
[----:B------:R-:W-:Y:S05]  /*2380*/  BRA.U UP0, `(.L_x_35) ;  /* 0x0000000100407547 */ /* 0x000fea000b800000 */
[----:B------:R-:W1:Y:S08]  /*2390*/  LDC.64 R4, c[0x0][0xb10] ;  /* 0x0002c400ff047b82 */ /* 0x000e700000000a00 */
[----:B------:R-:W2:Y:S08]  /*23a0*/  LDC.64 R2, c[0x0][0xb18] ;  /* 0x0002c600ff027b82 */ /* 0x000eb00000000a00 */
[----:B------:R-:W3:Y:S08]  /*23b0*/  LDC R6, c[0x0][0xb20] ;  /* 0x0002c800ff067b82 */ /* 0x000ef00000000800 */
[----:B------:R-:W4:Y:S01]  /*23c0*/  LDC R7, c[0x0][0xb0c] ;  /* 0x0002c300ff077b82 */ /* 0x000f220000000800 */
[----:B-1----:R-:W-:-:S05]  /*23d0*/  IMAD.HI.U32 R4, R10, R4, RZ ;  /* 0x000000040a047227 */ /* 0x002fca00078e00ff */
[----:B------:R-:W-:Y:S01]  /*23e0*/  SHF.R.U32.HI R4, RZ, R5, R4 ;  /* 0x00000005ff047219 */ /* 0x000fe20000011604 */
[----:B--2---:R-:W-:Y:S01]  /*23f0*/  IMAD.HI.U32 R3, R9, R3, RZ ;  /* 0x0000000309037227 */ /* 0x004fe200078e00ff */
[----:B------:R-:W-:-:S04]  /*2400*/  ISETP.NE.AND P0, PT, R2, 0x1, PT ;  /* 0x000000010200780c */ /* 0x000fc80003f05270 */
[----:B---3--:R-:W-:-:S04]  /*2410*/  SHF.R.U32.HI R3, RZ, R6, R3 ;  /* 0x00000006ff037219 */ /* 0x008fc80000011603 */
[----:B------:R-:W-:Y:S02]  /*2420*/  SEL R3, R9, R3, !P0 ;  /* 0x0000000309037207 */ /* 0x000fe40004000000 */
[----:B----4-:R-:W-:-:S04]  /*2430*/  ISETP.NE.AND P1, PT, R7, 0x1, PT ;  /* 0x000000010700780c */ /* 0x010fc80003f25270 */
[----:B------:R-:W-:-:S05]  /*2440*/  SEL R4, R10, R4, !P1 ;  /* 0x000000040a047207 */ /* 0x000fca0004800000 */
[----:B------:R-:W-:Y:S02]  /*2450*/  IMAD.IADD R5, R3, 0x1, -R4 ;  /* 0x0000000103057824 */ /* 0x000fe400078e0a04 */
[----:B------:R-:W-:Y:S02]  /*2460*/  IMAD.IADD R3, R4, 0x1, -R3 ;  /* 0x0000000104037824 */ /* 0x000fe400078e0a03 */
[----:B------:R-:W-:Y:S02]  /*2470*/  IMAD R10, R5, R7, R10 ;  /* 0x00000007050a7224 */ /* 0x000fe400078e020a */
[----:B------:R-:W-:-:S07]  /*2480*/  IMAD R9, R3, R2, R9 ;  /* 0x0000000203097224 */ /* 0x000fce00078e0209 */
.L_x_35:
[----:B------:R-:W-:Y:S01]  /*2490*/  VIADD R14, R14, 0x1 ;  /* 0x000000010e0e7836 */ /* 0x000fe20000000000 */
[----:B------:R-:W-:Y:S01]  /*24a0*/  PLOP3.LUT P1, PT, PT, PT, PT, 0x80, 0x8 ;  /* 0x000000000008781c */ /* 0x000fe20003f2f070 */
[----:B------:R-:W-:Y:S02]  /*24b0*/  IMAD.IADD R53, R10, 0x1, R51 ;  /* 0x000000010a357824 */ /* 0x000fe400078e0233 */
[----:B------:R-:W-:Y:S01]  /*24c0*/  IMAD.IADD R52, R9, 0x1, R50 ;  /* 0x0000000109347824 */ /* 0x000fe200078e0232 */
[----:B------:R-:W-:-:S04]  /*24d0*/  ISETP.NE.AND P0, PT, R14, 0x2, PT ;  /* 0x000000020e00780c */ /* 0x000fc80003f05270 */
[----:B------:R-:W-:Y:S02]  /*24e0*/  SEL R2, RZ, 0x1, P0 ;  /* 0x00000001ff027807 */ /* 0x000fe40000000000 */
[----:B------:R-:W-:Y:S02]  /*24f0*/  SEL R14, R14, RZ, P0 ;  /* 0x000000ff0e0e7207 */ /* 0x000fe40000000000 */
[----:B------:R-:W-:Y:S01]  /*2500*/  LOP3.LUT R13, R13, R2, RZ, 0x3c, !PT ;  /* 0x000000020d0d7212 */ /* 0x000fe200078e3cff */
[----:B------:R-:W-:Y:S06]  /*2510*/  @P2 BRA `(.L_x_36) ;  /* 0xfffffff000982947 */ /* 0x000fec000383ffff */
[----:B------:R-:W-:Y:S01]  /*2520*/  UIADD3 UR4, UPT, UPT, UR4, 0xc0, URZ ;  /* 0x000000c004047890 */ /* 0x000fe2000fffe0ff */
[----:B------:R-:W-:-:S03]  /*2530*/  SHF.L.U32 R2, R15, 0x1f, RZ ;  /* 0x0000001f0f027819 */ /* 0x000fc600000006ff */
[----:B------:R-:W-:-:S09]  /*2540*/  ULEA UR5, UR6, UR4, 0x3 ;  /* 0x0000000406057291 */ /* 0x000fd2000f8e18ff */
[----:B------:R-:W1:Y:S02]  /*2550*/  SYNCS.PHASECHK.TRANS64.TRYWAIT P0, [UR5], R2 ;  /* 0x00000002ff0075a7 */ /* 0x000e640008001105 */
[----:B-1----:R-:W-:Y:S05]  /*2560*/  @!P0 BRA `(.L_x_37) ;  /* 0x00000040008c8947 */ /* 0x002fea0003800000 */
.L_x_116:
[----:B------:R-:W-:-:S04]  /*2570*/  UIADD3 UR6, UPT, UPT, UR6, 0x1, URZ ;  /* 0x0000000106067890 */ /* 0x000fc8000fffe0ff */
[----:B------:R-:W-:-:S04]  /*2580*/  UISETP.NE.AND UP0, UPT, UR6, 0x18, UPT ;  /* 0x000000180600788c */ /* 0x000fc8000bf05270 */
[----:B------:R-:W-:Y:S02]  /*2590*/  USEL UR7, URZ, 0x1, UP0 ;  /* 0x00000001ff077887 */ /* 0x000fe40008000000 */
[----:B------:R-:W-:-:S04]  /*25a0*/  USEL UR6, UR6, URZ, UP0 ;  /* 0x000000ff06067287 */ /* 0x000fc80008000000 */
[----:B------:R-:W-:Y:S01]  /*25b0*/  ULEA UR5, UR6, UR4, 0x3 ;  /* 0x0000000406057291 */ /* 0x000fe2000f8e18ff */
[----:B-1----:R-:W-:-:S04]  /*25c0*/  LOP3.LUT R2, R15, UR7, RZ, 0x3c, !PT ;  /* 0x000000070f027c12 */ /* 0x002fc8000f8e3cff */
[----:B------:R-:W-:-:S04]  /*25d0*/  SHF.L.U32 R3, R2, 0x1f, RZ ;  /* 0x0000001f02037819 */ /* 0x000fc800000006ff */
[----:B------:R-:W1:Y:S02]  /*25e0*/  SYNCS.PHASECHK.TRANS64.TRYWAIT P0, [UR5], R3 ;  /* 0x00000003ff0075a7 */ /* 0x000e640008001105 */
[----:B-1----:R-:W-:Y:S05]  /*25f0*/  @!P0 BRA `(.L_x_38) ;  /* 0x0000004000808947 */ /* 0x002fea0003800000 */
.L_x_118:
[----:B------:R-:W-:-:S04]  /*2600*/  UIADD3 UR6, UPT, UPT, UR6, 0x1, URZ ;  /* 0x0000000106067890 */ /* 0x000fc8000fffe0ff */
[----:B------:R-:W-:-:S04]  /*2610*/  UISETP.NE.AND UP0, UPT, UR6, 0x18, UPT ;  /* 0x000000180600788c */ /* 0x000fc8000bf05270 */
[----:B------:R-:W-:Y:S02]  /*2620*/  USEL UR7, URZ, 0x1, UP0 ;  /* 0x00000001ff077887 */ /* 0x000fe40008000000 */
[----:B------:R-:W-:-:S04]  /*2630*/  USEL UR6, UR6, URZ, UP0 ;  /* 0x000000ff06067287 */ /* 0x000fc80008000000 */
[----:B------:R-:W-:Y:S01]  /*2640*/  ULEA UR5, UR6, UR4, 0x3 ;  /* 0x0000000406057291 */ /* 0x000fe2000f8e18ff */
[----:B------:R-:W-:-:S04]  /*2650*/  LOP3.LUT R2, R2, UR7, RZ, 0x3c, !PT ;  /* 0x0000000702027c12 */ /* 0x000fc8000f8e3cff */
[----:B-1----:R-:W-:-:S04]  /*2660*/  SHF.L.U32 R3, R2, 0x1f, RZ ;  /* 0x0000001f02037819 */ /* 0x002fc800000006ff */
[----:B------:R-:W1:Y:S02]  /*2670*/  SYNCS.PHASECHK.TRANS64.TRYWAIT P0, [UR5], R3 ;  /* 0x00000003ff0075a7 */ /* 0x000e640008001105 */
[----:B-1----:R-:W-:Y:S05]  /*2680*/  @!P0 BRA `(.L_x_39) ;  /* 0x0000004000748947 */ /* 0x002fea0003800000 */
.L_x_120:
        /* <DEDUP_REMOVED lines=9> */
.L_x_122:
        /* <DEDUP_REMOVED lines=9> */
.L_x_124:
        /* <DEDUP_REMOVED lines=9> */
.L_x_126:
        /* <DEDUP_REMOVED lines=9> */
.L_x_128:
        /* <DEDUP_REMOVED lines=9> */
.L_x_130:
        /* <DEDUP_REMOVED lines=9> */
.L_x_132:
        /* <DEDUP_REMOVED lines=9> */
.L_x_134:
        /* <DEDUP_REMOVED lines=9> */
.L_x_136:
        /* <DEDUP_REMOVED lines=9> */
.L_x_138:
        /* <DEDUP_REMOVED lines=9> */
.L_x_140:
        /* <DEDUP_REMOVED lines=9> */
.L_x_142:
        /* <DEDUP_REMOVED lines=9> */
.L_x_144:
        /* <DEDUP_REMOVED lines=9> */
.L_x_146:
        /* <DEDUP_REMOVED lines=9> */
.L_x_148:
        /* <DEDUP_REMOVED lines=9> */
.L_x_150:
        /* <DEDUP_REMOVED lines=9> */
.L_x_152:
        /* <DEDUP_REMOVED lines=9> */
.L_x_154:
        /* <DEDUP_REMOVED lines=9> */
.L_x_156:
        /* <DEDUP_REMOVED lines=9> */
.L_x_158:
        /* <DEDUP_REMOVED lines=9> */
.L_x_160:
[----:B------:R-:W-:-:S04]  /*31d0*/  UIADD3 UR6, UPT, UPT, UR6, 0x1, URZ ;  /* 0x0000000106067890 */ /* 0x000fc8000fffe0ff */
[----:B------:R-:W-:-:S04]  /*31e0*/  UISETP.NE.AND UP0, UPT, UR6, 0x18, UPT ;  /* 0x000000180600788c */ /* 0x000fc8000bf05270 */
[----:B------:R-:W-:Y:S02]  /*31f0*/  USEL UR5, URZ, 0x1, UP0 ;  /* 0x00000001ff057887 */ /* 0x000fe40008000000 */
[----:B------:R-:W-:-:S04]  /*3200*/  USEL UR6, UR6, URZ, UP0 ;  /* 0x000000ff06067287 */ /* 0x000fc80008000000 */
[----:B------:R-:W-:Y:S01]  /*3210*/  ULEA UR6, UR6, UR4, 0x3 ;  /* 0x0000000406067291 */ /* 0x000fe2000f8e18ff */
[----:B------:R-:W-:-:S04]  /*3220*/  LOP3.LUT R2, R2, UR5, RZ, 0x3c, !PT ;  /* 0x0000000502027c12 */ /* 0x000fc8000f8e3cff */
[----:B------:R-:W-:Y:S01]  /*3230*/  SHF.L.U32 R2, R2, 0x1f, RZ ;  /* 0x0000001f02027819 */ /* 0x000fe200000006ff */
[----:B-1--4-:R-:W-:-:S07]  /*3240*/  IMAD.U32 R0, RZ, RZ, UR6 ;  /* 0x00000006ff007e24 */ /* 0x012fce000f8e00ff */
.L_x_60:
[----:B-1----:R1:W2:Y:S02]  /*3250*/  SYNCS.PHASECHK.TRANS64.TRYWAIT P0, [R0+URZ], R2 ;  /* 0x00000002000075a7 */ /* 0x0022a400080011ff */
[----:B--2---:R-:W-:Y:S05]  /*3260*/  @!P0 NANOSLEEP.SYNCS 0x989680 ;  /* 0x009896800000895d */ /* 0x004fea0003900000 */
[----:B------:R-:W2:Y:S02]  /*3270*/  @!P0 SYNCS.PHASECHK.TRANS64 P0, [R0+URZ], R2 ;  /* 0x00000002000085a7 */ /* 0x000ea400080010ff */
[----:B--2---:R-:W-:Y:S05]  /*3280*/  @P0 EXIT ;  /* 0x000000000000094d */ /* 0x004fea0003800000 */
[----:B------:R-:W-:Y:S05]  /*3290*/  BRA `(.L_x_60) ;  /* 0xfffffffc00ec7947 */ /* 0x000fea000383ffff */
.L_x_18:
[----:B------:R-:W-:-:S04]  /*32a0*/  UISETP.NE.AND UP1, UPT, UR39, URZ, UPT ;  /* 0x000000ff2700728c */ /* 0x000fc8000bf25270 */
[----:B------:R-:W-:-:S09]  /*32b0*/  UISETP.NE.OR UP1, UPT, UR8, 0x1, UP1 ;  /* 0x000000010800788c */ /* 0x000fd20008f25670 */
[----:B------:R-:W-:Y:S05]  /*32c0*/  BRA.U UP1, `(.L_x_61) ;  /* 0x0000000501487547 */ /* 0x000fea000b800000 */
[----:B------:R-:W-:Y:S01]  /*32d0*/  ISETP.NE.AND P2, PT, R2, RZ, PT ;  /* 0x000000ff0200720c */ /* 0x000fe20003f45270 */
[----:B------:R-:W-:Y:S01]  /*32e0*/  IMAD.MOV.U32 R12, RZ, RZ, 0x1 ;  /* 0x00000001ff0c7424 */ /* 0x000fe200078e00ff */
[----:B------:R-:W-:Y:S02]  /*32f0*/  CS2R R10, SRZ ;  /* 0x00000000000a7805 */ /* 0x000fe4000001ff00 */
[----:B------:R-:W-:Y:S01]  /*3300*/  CS2R R8, SRZ ;  /* 0x0000000000087805 */ /* 0x000fe2000001ff00 */
[----:B------:R-:W-:Y:S01]  /*3310*/  UMOV UR4, 0x400 ;  /* 0x0000040000047882 */ /* 0x000fe20000000000 */
[----:B------:R-:W-:Y:S01]  /*3320*/  UMOV UR6, URZ ;  /* 0x000000ff00067c82 */ /* 0x000fe20008000000 */
[----:B------:R-:W-:-:S12]  /*3330*/  ULEA UR39, UR39, UR4, 0x18 ;  /* 0x0000000427277291 */ /* 0x000fd8000f8ec0ff */
.L_x_65:
[----:B------:R-:W-:Y:S02]  /*3340*/  LEA R0, R8, UR39, 0x3 ;  /* 0x0000002708007c11 */ /* 0x000fe4000f8e18ff */
[----:B------:R-:W-:-:S03]  /*3350*/  SHF.L.U32 R4, R9, 0x1f, RZ ;  /* 0x0000001f09047819 */ /* 0x000fc600000006ff */
[----:B------:R-:W-:Y:S01]  /*3360*/  VIADD R5, R0, 0x210 ;  /* 0x0000021000057836 */ /* 0x000fe20000000000 */
[----:B------:R-:W1:Y:S02]  /*3370*/  SYNCS.PHASECHK.TRANS64.TRYWAIT P0, [R0+URZ+0x200], R4 ;  /* 0x00020004000075a7 */ /* 0x000e6400080011ff */
[----:B-1----:R-:W-:Y:S05]  /*3380*/  @!P0 BRA `(.L_x_62) ;  /* 0x0000003c002c8947 */ /* 0x002fea0003800000 */
.L_x_161:
[----:B------:R-:W-:Y:S01]  /*3390*/  ULEA UR5, UR6, UR39, 0x3 ;  /* 0x0000002706057291 */ /* 0x000fe2000f8e18ff */
[----:B-1----:R-:W-:Y:S01]  /*33a0*/  PRMT R0, RZ, 0x654, R5 ;  /* 0x00000654ff007816 */ /* 0x002fe20000000005 */
[----:B------:R-:W-:Y:S01]  /*33b0*/  @!P2 IMAD.MOV.U32 R4, RZ, RZ, 0x10 ;  /* 0x00000010ff04a424 */ /* 0x000fe200078e00ff */
[----:B------:R-:W-:Y:S01]  /*33c0*/  SHF.L.U32 R5, R12, 0x1f, RZ ;  /* 0x0000001f0c057819 */ /* 0x000fe200000006ff */
[----:B------:R-:W-:Y:S01]  /*33d0*/  UIADD3 UR4, UPT, UPT, UR5, 0x1a0, URZ ;  /* 0x000001a005047890 */ /* 0x000fe2000fffe0ff */
[----:B------:R1:W-:Y:S05]  /*33e0*/  SYNCS.ARRIVE.TRANS64.RED.A1T0 RZ, [R0+URZ], RZ ;  /* 0x000000ff00ff79a7 */ /* 0x0003ea00081004ff */
[----:B------:R-:W-:Y:S01]  /*33f0*/  IMAD.U32 R6, RZ, RZ, UR4 ;  /* 0x00000004ff067e24 */ /* 0x000fe2000f8e00ff */
[----:B------:R-:W2:Y:S04]  /*3400*/  SYNCS.PHASECHK.TRANS64.TRYWAIT P0, [UR5+0x1b0], R5 ;  /* 0x0001b005ff0075a7 */ /* 0x000ea80008001105 */
[----:B------:R-:W-:Y:S01]  /*3410*/  PRMT R6, R2, 0x654, R6 ;  /* 0x0000065402067816 */ /* 0x000fe20000000006 */
[----:B-12---:R-:W-:Y:S06]  /*3420*/  @!P0 BRA `(.L_x_63) ;  /* 0x0000003c00188947 */ /* 0x006fec0003800000 */
.L_x_163:
[----:B------:R-:W-:Y:S01]  /*3430*/  ULEA UR4, UR6, UR39, 0x4 ;  /* 0x0000002706047291 */ /* 0x000fe2000f8e20ff */
[----:B------:R-:W-:Y:S01]  /*3440*/  SEL R3, R6, R3, !P2 ;  /* 0x0000000306037207 */ /* 0x000fe20005000000 */
[----:B------:R-:W-:Y:S01]  /*3450*/  UIADD3 UR5, UPT, UPT, UR5, 0x1a0, URZ ;  /* 0x000001a005057890 */ /* 0x000fe2000fffe0ff */
[----:B-1----:R-:W-:Y:S01]  /*3460*/  LEA R0, R11, UR39, 0x3 ;  /* 0x000000270b007c11 */ /* 0x002fe2000f8e18ff */
[----:B------:R-:W-:Y:S01]  /*3470*/  UIADD3 UR4, UPT, UPT, UR4, 0x230, URZ ;  /* 0x0000023004047890 */ /* 0x000fe2000fffe0ff */
[----:B------:R1:W-:Y:S01]  /*3480*/  @!P2 SYNCS.ARRIVE.TRANS64.RED RZ, [R3+URZ], R4 ;  /* 0x0000000403ffa9a7 */ /* 0x0003e200080004ff */
[----:B------:R-:W-:Y:S01]  /*3490*/  UIADD3 UR6, UPT, UPT, UR6, 0x1, URZ ;  /* 0x0000000106067890 */ /* 0x000fe2000fffe0ff */
[----:B------:R-:W-:-:S03]  /*34a0*/  VIADD R8, R8, 0x1 ;  /* 0x0000000108087836 */ /* 0x000fc60000000000 */
[----:B------:R-:W-:Y:S02]  /*34b0*/  UISETP.NE.AND UP0, UPT, UR6, 0x2, UPT ;  /* 0x000000020600788c */ /* 0x000fe4000bf05270 */
[----:B------:R-:W-:Y:S01]  /*34c0*/  ISETP.NE.AND P0, PT, R8, 0x2, PT ;  /* 0x000000020800780c */ /* 0x000fe20003f05270 */
[----:B------:R-:W-:Y:S06]  /*34d0*/  UGETNEXTWORKID.BROADCAST [UR4], [UR5] ;  /* 0x00000000040073ca */ /* 0x000fec0008000100 */
[----:B------:R-:W-:Y:S02]  /*34e0*/  USEL UR4, URZ, 0x1, UP0 ;  /* 0x00000001ff047887 */ /* 0x000fe40008000000 */
[----:B------:R-:W-:-:S04]  /*34f0*/  USEL UR6, UR6, URZ, UP0 ;  /* 0x000000ff06067287 */ /* 0x000fc80008000000 */
[----:B------:R-:W-:Y:S02]  /*3500*/  LOP3.LUT R12, R12, UR4, RZ, 0x3c, !PT ;  /* 0x000000040c0c7c12 */ /* 0x000fe4000f8e3cff */
[----:B-1----:R-:W-:-:S04]  /*3510*/  SHF.L.U32 R4, R10, 0x1f, RZ ;  /* 0x0000001f0a047819 */ /* 0x002fc800000006ff */
[----:B------:R-:W1:Y:S02]  /*3520*/  SYNCS.PHASECHK.TRANS64.TRYWAIT P1, [R0+URZ+0x1a0], R4 ;  /* 0x0001a004000075a7 */ /* 0x000e6400080211ff */
[----:B-1----:R-:W-:Y:S05]  /*3530*/  @!P1 BRA `(.L_x_64) ;  /* 0x0000003800ec9947 */ /* 0x002fea0003800000 */
.L_x_164:
[C---:B-1----:R-:W-:Y:S01]  /*3540*/  LEA R4, R11.reuse, UR39, 0x4 ;  /* 0x000000270b047c11 */ /* 0x042fe2000f8e20ff */
[----:B------:R-:W-:Y:S01]  /*3550*/  VIADD R0, R0, 0x1b0 ;  /* 0x000001b000007836 */ /* 0x000fe20000000000 */
[----:B------:R-:W-:Y:S01]  /*3560*/  SEL R8, R8, RZ, P0 ;  /* 0x000000ff08087207 */ /* 0x000fe20000000000 */
[----:B------:R-:W-:-:S03]  /*3570*/  VIADD R11, R11, 0x1 ;  /* 0x000000010b0b7836 */ /* 0x000fc60000000000 */
[----:B------:R-:W1:Y:S01]  /*3580*/  LDS.128 R4, [R4+0x230] ;  /* 0x0002300004047984 */ /* 0x000e620000000c00 */
[----:B------:R-:W-:Y:S02]  /*3590*/  PRMT R0, RZ, 0x654, R0 ;  /* 0x00000654ff007816 */ /* 0x000fe40000000000 */
[C---:B------:R-:W-:Y:S01]  /*35a0*/  ISETP.NE.AND P1, PT, R11.reuse, 0x2, PT ;  /* 0x000000020b00780c */ /* 0x040fe20003f25270 */
[----:B------:R-:W-:Y:S01]  /*35b0*/  @!PT LDS RZ, [RZ] ;  /* 0x00000000fffff984 */ /* 0x000fe20000000800 */
[----:B------:R-:W-:Y:S01]  /*35c0*/  @!PT LDS RZ, [RZ] ;  /* 0x00000000fffff984 */ /* 0x000fe20000000800 */
[----:B------:R-:W-:Y:S01]  /*35d0*/  @!PT LDS RZ, [RZ] ;  /* 0x00000000fffff984 */ /* 0x000fe20000000800 */
[----:B------:R-:W-:Y:S01]  /*35e0*/  @!PT LDS RZ, [RZ] ;  /* 0x00000000fffff984 */ /* 0x000fe20000000800 */
[----:B------:R2:W-:Y:S06]  /*35f0*/  MEMBAR.ALL.CTA ;  /* 0x0000000000007992 */ /* 0x0005ec0000008000 */
[----:B--2---:R-:W2:Y:S01]  /*3600*/  FENCE.VIEW.ASYNC.S ;  /* 0x00000000000073c6 */ /* 0x004ea20000000000 */
[----:B------:R-:W-:Y:S01]  /*3610*/  SEL R11, R11, RZ, P1 ;  /* 0x000000ff0b0b7207 */ /* 0x000fe20000800000 */
[----:B--2---:R2:W-:Y:S01]  /*3620*/  SYNCS.ARRIVE.TRANS64.RED.A1T0 RZ, [R0+URZ], RZ ;  /* 0x000000ff00ff79a7 */ /* 0x0045e200081004ff */
[----:B-1----:R-:W-:-:S02]  /*3630*/  LOP3.LUT P3, RZ, R6, 0x1, RZ, 0xc0, !PT ;  /* 0x0000000106ff7812 */ /* 0x002fc4000786c0ff */
[----:B------:R-:W-:-:S04]  /*3640*/  SEL R4, RZ, 0x1, P1 ;  /* 0x00000001ff047807 */ /* 0x000fc80000800000 */
[----:B------:R-:W-:Y:S02]  /*3650*/  LOP3.LUT R10, R10, R4, RZ, 0x3c, !PT ;  /* 0x000000040a0a7212 */ /* 0x000fe400078e3cff */
[----:B--2---:R-:W-:-:S04]  /*3660*/  SEL R0, RZ, 0x1, P0 ;  /* 0x00000001ff007807 */ /* 0x004fc80000000000 */
[----:B------:R-:W-:Y:S01]  /*3670*/  LOP3.LUT R9, R9, R0, RZ, 0x3c, !PT ;  /* 0x0000000009097212 */ /* 0x000fe200078e3cff */
[----:B------:R-:W-:Y:S06]  /*3680*/  @P3 BRA `(.L_x_65) ;  /* 0xfffffffc002c3947 */ /* 0x000fec000383ffff */
[----:B------:R-:W-:Y:S01]  /*3690*/  ULEA UR5, UR6, UR39, 0x3 ;  /* 0x0000002706057291 */ /* 0x000fe2000f8e18ff */
[----:B------:R-:W-:-:S08]  /*36a0*/  SHF.L.U32 R2, R12, 0x1f, RZ ;  /* 0x0000001f0c027819 */ /* 0x000fd000000006ff */
[----:B------:R-:W1:Y:S02]  /*36b0*/  SYNCS.PHASECHK.TRANS64 P0, [UR5+0x1b0], R2 ;  /* 0x0001b002ff0075a7 */ /* 0x000e640008001005 */
[----:B-1----:R-:W-:Y:S05]  /*36c0*/  @P0 BRA `(.L_x_66) ;  /* 0x0000000000080947 */ /* 0x002fea0003800000 */
[----:B------:R-:W1:Y:S02]  /*36d0*/  SYNCS.PHASECHK.TRANS64.TRYWAIT P0, [UR5+0x1b0], R2 ;  /* 0x0001b002ff0075a7 */ /* 0x000e640008001105 */
[----:B-1----:R-:W-:Y:S05]  /*36e0*/  @!P0 BRA `(.L_x_67) ;  /* 0x0000003800948947 */ /* 0x002fea0003800000 */
.L_x_66:
[----:B------:R-:W-:-:S04]  /*36f0*/  UIADD3 UR4, UPT, UPT, UR6, 0x1, URZ ;  /* 0x0000000106047890 */ /* 0x000fc8000fffe0ff */
[----:B------:R-:W-:-:S04]  /*3700*/  UISETP.NE.AND UP0, UPT, UR4, 0x2, UPT ;  /* 0x000000020400788c */ /* 0x000fc8000bf05270 */
[----:B------:R-:W-:Y:S02]  /*3710*/  USEL UR7, URZ, 0x1, UP0 ;  /* 0x00000001ff077887 */ /* 0x000fe40008000000 */
[----:B------:R-:W-:-:S04]  /*3720*/  USEL UR4, UR4, URZ, UP0 ;  /* 0x000000ff04047287 */ /* 0x000fc80008000000 */
[----:B------:R-:W-:Y:S01]  /*3730*/  ULEA UR4, UR4, UR39, 0x3 ;  /* 0x0000002704047291 */ /* 0x000fe2000f8e18ff */
[----:B-1----:R-:W-:-:S04]  /*3740*/  LOP3.LUT R2, R12, UR7, RZ, 0x3c, !PT ;  /* 0x000000070c027c12 */ /* 0x002fc8000f8e3cff */
[----:B------:R-:W-:-:S04]  /*3750*/  SHF.L.U32 R0, R2, 0x1f, RZ ;  /* 0x0000001f02007819 */ /* 0x000fc800000006ff */
[----:B------:R-:W1:Y:S02]  /*3760*/  SYNCS.PHASECHK.TRANS64 P0, [UR4+0x1b0], R0 ;  /* 0x0001b000ff0075a7 */ /* 0x000e640008001004 */
[----:B-1----:R-:W-:Y:S05]  /*3770*/  @P0 EXIT ;  /* 0x000000000000094d */ /* 0x002fea0003800000 */
[----:B------:R-:W-:Y:S02]  /*3780*/  SHF.L.U32 R2, R2, 0x1f, RZ ;  /* 0x0000001f02027819 */ /* 0x000fe400000006ff */
[----:B------:R-:W-:-:S07]  /*3790*/  MOV R0, UR4 ;  /* 0x0000000400007c02 */ /* 0x000fce0008000f00 */
.L_x_68:
[----:B-1----:R1:W2:Y:S02]  /*37a0*/  SYNCS.PHASECHK.TRANS64.TRYWAIT P0, [R0+URZ+0x1b0], R2 ;  /* 0x0001b002000075a7 */ /* 0x0022a400080011ff */
[----:B--2---:R-:W-:Y:S05]  /*37b0*/  @!P0 NANOSLEEP.SYNCS 0x989680 ;  /* 0x009896800000895d */ /* 0x004fea0003900000 */
[----:B------:R-:W2:Y:S02]  /*37c0*/  @!P0 SYNCS.PHASECHK.TRANS64 P0, [R0+URZ+0x1b0], R2 ;  /* 0x0001b002000085a7 */ /* 0x000ea400080010ff */
[----:B--2---:R-:W-:Y:S05]  /*37d0*/  @P0 EXIT ;  /* 0x000000000000094d */ /* 0x004fea0003800000 */
[----:B------:R-:W-:Y:S05]  /*37e0*/  BRA `(.L_x_68) ;  /* 0xfffffffc00ec7947 */ /* 0x000fea000383ffff */
.L_x_61:
[----:B------:R-:W-:-:S09]  /*37f0*/  UISETP.NE.AND UP1, UPT, UR8, URZ, UPT ;  /* 0x000000ff0800728c */ /* 0x000fd2000bf25270 */
[----:B------:R-:W-:Y:S05]  /*3800*/  BRA.U UP1, `(.L_x_69) ;  /* 0x0000000d017c7547 */ /* 0x000fea000b800000 */
[----:B------:R-:W-:Y:S01]  /*3810*/  UMOV UR4, 0x40 ;  /* 0x0000004000047882 */ /* 0x000fe20000000000 */
[----:B------:R-:W-:Y:S01]  /*3820*/  NOP ;  /* 0x0000000000007918 */ /* 0x000fe20000000000 */
[----:B------:R-:W-:Y:S01]  /*3830*/  ULEA UR4, UR39, UR4, 0x18 ;  /* 0x0000000427047291 */ /* 0x000fe2000f8ec0ff */
[----:B------:R-:W-:Y:S02]  /*3840*/  UMOV UR5, 0x400 ;  /* 0x0000040000057882 */ /* 0x000fe40000000000 */
[----:B------:R-:W-:-:S06]  /*3850*/  ULEA UR39, UR39, UR5, 0x18 ;  /* 0x0000000527277291 */ /* 0x000fcc000f8ec0ff */
[----:B------:R-:W1:Y:S02]  /*3860*/  LDS.U8 R0, [UR4+0x1c] ;  /* 0x00001c04ff007984 */ /* 0x000e640008000000 */
[----:B-1----:R-:W-:-:S13]  /*3870*/  ISETP.NE.AND P0, PT, R0, RZ, PT ;  /* 0x000000ff0000720c */ /* 0x002fda0003f05270 */
[----:B------:R-:W-:Y:S05]  /*3880*/  @P0 BRA `(.L_x_70) ;  /* 0x0000000000580947 */ /* 0x000fea0003800000 */
[----:B------:R-:W-:-:S13]  /*3890*/  ELECT P0, URZ, PT ;  /* 0x0000000000ff782f */ /* 0x000fda0003800000 */
[----:B------:R-:W-:Y:S05]  /*38a0*/  @!P0 BRA `(.L_x_71) ;  /* 0x0000000000608947 */ /* 0x000fea0003800000 */
[----:B------:R-:W-:Y:S01]  /*38b0*/  UMOV UR5, 0x10 ;  /* 0x0000001000057882 */ /* 0x000fe20000000000 */
[----:B------:R-:W-:Y:S01]  /*38c0*/  HFMA2 R0, -RZ, RZ, 0, 5.9604644775390625e-08 ;  /* 0x00000001ff007431 */ /* 0x000fe200000001ff */
[----:B------:R-:W-:-:S03]  /*38d0*/  MOV R2, 0xffff ;  /* 0x0000ffff00027802 */ /* 0x000fc60000000f00 */
[----:B------:R-:W-:Y:S04]  /*38e0*/  DEPBAR.LE SB1, 0x36 ;  /* 0x00009d800000791a */ /* 0x000fe80000000000 */
[----:B------:R-:W1:Y:S02]  /*38f0*/  UTCATOMSWS.FIND_AND_SET.ALIGN UP0, UR5, UR5 ;  /* 0x00000005000575e3 */ /* 0x000e640008000800 */
[----:B-1----:R-:W-:Y:S01]  /*3900*/  MOV R3, UR5 ;  /* 0x0000000500037c02 */ /* 0x002fe20008000f00 */
[----:B------:R-:W-:Y:S06]  /*3910*/  BRA.U UP0, `(.L_x_72) ;  /* 0x0000000100187547 */ /* 0x000fec000b800000 */
.L_x_73:
[----:B------:R-:W-:Y:S05]  /*3920*/  NANOSLEEP 0x64 ;  /* 0x000000640000795d */ /* 0x000fea0003800000 */
[----:B------:R-:W-:-:S05]  /*3930*/  UMOV UR5, 0x10 ;  /* 0x0000001000057882 */ /* 0x000fca0000000000 */
[----:B------:R-:W-:Y:S04]  /*3940*/  DEPBAR.LE SB1, 0x36 ;  /* 0x00009d800000791a */ /* 0x000fe80000000000 */
[----:B------:R-:W1:Y:S02]  /*3950*/  UTCATOMSWS.FIND_AND_SET.ALIGN UP0, UR5, UR5 ;  /* 0x00000005000575e3 */ /* 0x000e640008000800 */
[----:B-1----:R-:W-:Y:S01]  /*3960*/  MOV R3, UR5 ;  /* 0x0000000500037c02 */ /* 0x002fe20008000f00 */
[----:B------:R-:W-:Y:S05]  /*3970*/  BRA.U !UP0, `(.L_x_73) ;  /* 0xfffffffd08e87547 */ /* 0x000fea000b83ffff */
.L_x_72:
[-C--:B------:R-:W-:Y:S02]  /*3980*/  SHF.L.U32 R2, R2, R3.reuse, RZ ;  /* 0x0000000302027219 */ /* 0x080fe400000006ff */
[----:B------:R-:W-:Y:S01]  /*3990*/  SHF.L.U32 R0, R0, R3, RZ ;  /* 0x0000000300007219 */ /* 0x000fe200000006ff */
[----:B------:R-:W-:Y:S02]  /*39a0*/  IMAD.SHL.U32 R3, R3, 0x20, RZ ;  /* 0x0000002003037824 */ /* 0x000fe400078e00ff */
[----:B------:R1:W-:Y:S04]  /*39b0*/  ATOMS.OR RZ, [UR4+0x14], R2 ;  /* 0x00001402ffff798c */ /* 0x0003e8000b000004 */
[----:B------:R1:W-:Y:S04]  /*39c0*/  ATOMS.OR RZ, [UR4+0x18], R0 ;  /* 0x00001800ffff798c */ /* 0x0003e8000b000004 */
[----:B------:R1:W-:Y:S01]  /*39d0*/  STS [UR39+0x250], R3 ;  /* 0x00025003ff007988 */ /* 0x0003e20008000827 */
[----:B------:R-:W-:Y:S05]  /*39e0*/  BRA `(.L_x_71) ;  /* 0x0000000000107947 */ /* 0x000fea0003800000 */
.L_x_70:
[----:B------:R-:W-:Y:S02]  /*39f0*/  MOV R0, 0xffffffff ;  /* 0xffffffff00007802 */ /* 0x000fe40000000f00 */
[----:B------:R-:W-:-:S03]  /*3a00*/  MOV R2, 0x3a30 ;  /* 0x00003a3000027802 */ /* 0x000fc60000000f00 */
[----:B------:R1:W-:Y:S04]  /*3a10*/  STS [UR39+0x250], R0 ;  /* 0x00025000ff007988 */ /* 0x0003e80008000827 */
[----:B-1-3-5:R-:W-:Y:S05]  /*3a20*/  CALL.REL.NOINC `($__internal_1_$__cuda_sm10x_tcgen05_guardrail_trap_phase_invalid_during_alloc) ;  /* 0x0000003c00147944 */ /* 0x02afea0003c00000 */
.L_x_71:
[----:B------:R-:W-:Y:S05]  /*3a30*/  WARPSYNC.ALL ;  /* 0x0000000000007948 */ /* 0x000fea0003800000 */
[----:B------:R-:W2:Y:S01]  /*3a40*/  S2UR UR6, SR_CgaCtaId ;  /* 0x00000000000679c3 */ /* 0x000ea20000008800 */
[----:B------:R-:W-:Y:S01]  /*3a50*/  UMOV UR4, 0x400 ;  /* 0x0000040000047882 */ /* 0x000fe20000000000 */
[----:B------:R-:W-:-:S06]  /*3a60*/  NOP ;  /* 0x0000000000007918 */ /* 0x000fcc0000000000 */
[----:B------:R-:W-:Y:S06]  /*3a70*/  BAR.ARV 0x6, 0xa0 ;  /* 0x0182800000007b1d */ /* 0x000fec0000002000 */
[----:B------:R-:W4:Y:S01]  /*3a80*/  LDCU UR7, c[0x0][0x38c] ;  /* 0x00007180ff0777ac */ /* 0x000f220008000800 */
[----:B------:R-:W-:Y:S01]  /*3a90*/  IMAD.MOV.U32 R11, RZ, RZ, 0x1 ;  /* 0x00000001ff0b7424 */ /* 0x000fe200078e00ff */
[----:B------:R-:W-:Y:S01]  /*3aa0*/  CS2R R8, SRZ ;  /* 0x0000000000087805 */ /* 0x000fe2000001ff00 */
[----:B------:R-:W-:Y:S01]  /*3ab0*/  IMAD.MOV.U32 R10, RZ, RZ, RZ ;  /* 0x000000ffff0a7224 */ /* 0x000fe200078e00ff */
[----:B------:R-:W-:Y:S01]  /*3ac0*/  UMOV UR18, URZ ;  /* 0x000000ff00127c82 */ /* 0x000fe20008000000 */
[----:B------:R-:W-:Y:S01]  /*3ad0*/  UMOV UR17, URZ ;  /* 0x000000ff00117c82 */ /* 0x000fe20008000000 */
[----:B------:R-:W-:Y:S01]  /*3ae0*/  UMOV UR22, 0x0 ;  /* 0x0000000000167882 */ /* 0x000fe20000000000 */
[----:B------:R-:W-:Y:S01]  /*3af0*/  UMOV UR23, 0x8040010 ;  /* 0x0804001000177882 */ /* 0x000fe20000000000 */
[----:B------:R-:W-:Y:S01]  /*3b00*/  UMOV UR20, 0x0 ;  /* 0x0000000000147882 */ /* 0x000fe20000000000 */
[----:B------:R-:W-:Y:S01]  /*3b10*/  UMOV UR21, 0x8040010 ;  /* 0x0804001000157882 */ /* 0x000fe20000000000 */
[----:B--2---:R-:W-:Y:S01]  /*3b20*/  ULEA UR6, UR6, UR4, 0x18 ;  /* 0x0000000406067291 */ /* 0x004fe2000f8ec0ff */
[----:B------:R-:W2:Y:S03]  /*3b30*/  LDCU UR4, c[0x0][0x38c] ;  /* 0x00007180ff0477ac */ /* 0x000ea60008000800 */
[----:B------:R-:W-:-:S02]  /*3b40*/  UIADD3 UR11, UPT, UPT, UR6, 0x1300, URZ ;  /* 0x00001300060b7890 */ /* 0x000fc4000fffe0ff */
[----:B----4-:R-:W-:-:S03]  /*3b50*/  UIADD3 UR7, UPT, UPT, UR7, 0x3f, URZ ;  /* 0x0000003f07077890 */ /* 0x010fc6000fffe0ff */
[----:B-1----:R-:W1:Y:S01]  /*3b60*/  LDS R0, [UR6+0x250] ;  /* 0x00025006ff007984 */ /* 0x002e620008000800 */
[----:B------:R-:W-:Y:S02]  /*3b70*/  UIADD3 UR12, UPT, UPT, UR6, 0x31300, URZ ;  /* 0x00031300060c7890 */ /* 0x000fe4000fffe0ff */
[----:B------:R-:W-:Y:S02]  /*3b80*/  USHF.R.S32.HI UR5, URZ, 0x1f, UR7 ;  /* 0x0000001fff057899 */ /* 0x000fe40008011407 */
[----:B------:R-:W-:Y:S02]  /*3b90*/  USHF.R.U32.HI UR11, URZ, 0x4, UR11 ;  /* 0x00000004ff0b7899 */ /* 0x000fe4000801160b */
[----:B------:R-:W-:Y:S02]  /*3ba0*/  ULEA.HI UR5, UR5, UR7, URZ, 0x6 ;  /* 0x0000000705057291 */ /* 0x000fe4000f8f30ff */
[----:B------:R-:W-:Y:S02]  /*3bb0*/  USHF.R.U32.HI UR12, URZ, 0x4, UR12 ;  /* 0x00000004ff0c7899 */ /* 0x000fe4000801160c */
[----:B------:R-:W-:-:S02]  /*3bc0*/  USHF.R.S32.HI UR5, URZ, 0x6, UR5 ;  /* 0x00000006ff057899 */ /* 0x000fc40008011405 */
[----:B------:R-:W-:Y:S02]  /*3bd0*/  ULOP3.LUT UR11, UR11, 0x3fff, URZ, 0xc0, !UPT ;  /* 0x00003fff0b0b7892 */ /* 0x000fe4000f8ec0ff */
[----:B------:R-:W-:Y:S02]  /*3be0*/  UISETP.LT.AND UP0, UPT, UR5, 0x1, UPT ;  /* 0x000000010500788c */ /* 0x000fe4000bf01270 */
[----:B------:R-:W-:Y:S02]  /*3bf0*/  ULOP3.LUT UR12, UR12, 0x3fff, URZ, 0xc0, !UPT ;  /* 0x00003fff0c0c7892 */ /* 0x000fe4000f8ec0ff */
[----:B------:R-:W-:Y:S02]  /*3c00*/  USEL UR10, UR5, 0x1, !UP0 ;  /* 0x00000001050a7887 */ /* 0x000fe4000c000000 */
[----:B------:R-:W-:Y:S02]  /*3c10*/  ULOP3.LUT UR11, UR11, 0x10000, URZ, 0xfc, !UPT ;  /* 0x000100000b0b7892 */ /* 0x000fe4000f8efcff */
[----:B------:R-:W-:-:S02]  /*3c20*/  ULOP3.LUT UR12, UR12, 0x10000, URZ, 0xfc, !UPT ;  /* 0x000100000c0c7892 */ /* 0x000fc4000f8efcff */
[----:B------:R-:W-:Y:S02]  /*3c30*/  UIADD3 UR10, UPT, UPT, -UR10, URZ, URZ ;  /* 0x000000ff0a0a7290 */ /* 0x000fe4000fffe1ff */
[----:B--2---:R-:W-:Y:S01]  /*3c40*/  UISETP.GE.AND UP3, UPT, UR4, 0x1, UPT ;  /* 0x000000010400788c */ /* 0x004fe2000bf66270 */
[----:B-1----:R-:W-:-:S15]  /*3c50*/  R2UR UR19, R0 ;  /* 0x00000000001372ca */ /* 0x002fde00000e0000 */
.L_x_80:
[----:B------:R-:W-:Y:S02]  /*3c60*/  LEA R0, R10, UR6, 0x3 ;  /* 0x000000060a007c11 */ /* 0x000fe4000f8e18ff */
[----:B------:R-:W-:Y:S02]  /*3c70*/  SHF.L.U32 R2, R9, 0x1f, RZ ;  /* 0x0000001f09027819 */ /* 0x000fe400000006ff */
[----:B------:R-:W-:Y:S01]  /*3c80*/  PLOP3.LUT P0, PT, PT, PT, UP3, 0x80, 0x8 ;  /* 0x000000000008781c */ /* 0x000fe20003f0f038 */
[----:B------:R-:W-:Y:S01]  /*3c90*/  VIADD R3, R0, 0x1b0 ;  /* 0x000001b000037836 */ /* 0x000fe20000000000 */
[----:B-1----:R-:W1:Y:S02]  /*3ca0*/  SYNCS.PHASECHK.TRANS64.TRYWAIT P1, [R0+URZ+0x1a0], R2 ;  /* 0x0001a002000075a7 */ /* 0x002e6400080211ff */
[----:B-1--4-:R-:W-:Y:S09]  /*3cb0*/  @!P1 BRA `(.L_x_74) ;  /* 0x0000003400389947 */ /* 0x012ff20003800000 */
.L_x_166:
[----:B------:R-:W-:Y:S01]  /*3cc0*/  LEA R4, R10, UR6, 0x4 ;  /* 0x000000060a047c11 */ /* 0x000fe2000f8e20ff */
[----:B------:R-:W-:Y:S01]  /*3cd0*/  @UP3 ULEA UR4, UR17, UR6, 0x3 ;  /* 0x0000000611043291 */ /* 0x000fe2000f8e18ff */
[----:B------:R-:W-:Y:S01]  /*3ce0*/  PLOP3.LUT P2, PT, PT, PT, PT, 0x80, 0x8 ;  /* 0x000000000008781c */ /* 0x000fe20003f4f070 */
[----:B------:R-:W-:Y:S01]  /*3cf0*/  ULEA UR8, UR18, UR6, 0x3 ;  /* 0x0000000612087291 */ /* 0x000fe2000f8e18ff */
[----:B------:R-:W-:Y:S01]  /*3d00*/  PRMT R3, RZ, 0x654, R3 ;  /* 0x00000654ff037816 */ /* 0x000fe20000000003 */
[----:B------:R-:W-:Y:S01]  /*3d10*/  ULEA UR9, UR18, UR19, 0x4 ;  /* 0x0000001312097291 */ /* 0x000fe2000f8e20ff */
[----:B------:R-:W2:Y:S01]  /*3d20*/  LDS.128 R4, [R4+0x230] ;  /* 0x0002300004047984 */ /* 0x000ea20000000c00 */
[----:B-1----:R-:W-:Y:S02]  /*3d30*/  @P0 SHF.L.U32 R2, R8, 0x1f, RZ ;  /* 0x0000001f08020819 */ /* 0x002fe400000006ff */
[----:B------:R-:W-:Y:S01]  /*3d40*/  SHF.L.U32 R0, R11, 0x1f, RZ ;  /* 0x0000001f0b007819 */ /* 0x000fe200000006ff */
[----:B------:R-:W-:Y:S01]  /*3d50*/  @!PT LDS RZ, [RZ] ;  /* 0x00000000fffff984 */ /* 0x000fe20000000800 */
[----:B------:R-:W-:Y:S01]  /*3d60*/  @!PT LDS RZ, [RZ] ;  /* 0x00000000fffff984 */ /* 0x000fe20000000800 */
[----:B------:R-:W-:Y:S01]  /*3d70*/  @!PT LDS RZ, [RZ] ;  /* 0x00000000fffff984 */ /* 0x000fe20000000800 */
[----:B------:R-:W-:Y:S01]  /*3d80*/  @!PT LDS RZ, [RZ] ;  /* 0x00000000fffff984 */ /* 0x000fe20000000800 */
[----:B------:R1:W-:Y:S06]  /*3d90*/  MEMBAR.ALL.CTA ;  /* 0x0000000000007992 */ /* 0x0003ec0000008000 */
[----:B-1----:R-:W1:Y:S02]  /*3da0*/  FENCE.VIEW.ASYNC.S ;  /* 0x00000000000073c6 */ /* 0x002e640000000000 */
[----:B-1----:R1:W-:Y:S01]  /*3db0*/  SYNCS.ARRIVE.TRANS64.RED.A1T0 RZ, [R3+URZ], RZ ;  /* 0x000000ff03ff79a7 */ /* 0x0023e200081004ff */
[----:B------:R1:W4:Y:S01]  /*3dc0*/  @P0 SYNCS.PHASECHK.TRANS64.TRYWAIT P2, [UR4], R2 ;  /* 0x00000002ff0005a7 */ /* 0x0003220008041104 */
[----:B--2---:R-:W-:Y:S01]  /*3dd0*/  LOP3.LUT P1, RZ, R6, 0x1, RZ, 0xc0, !PT ;  /* 0x0000000106ff7812 */ /* 0x004fe2000782c0ff */
[----:B------:R-:W2:Y:S02]  /*3de0*/  SYNCS.PHASECHK.TRANS64.TRYWAIT P0, [UR8+0x1e0], R0 ;  /* 0x0001e000ff0075a7 */ /* 0x000ea40008001108 */
[----:B-12-4-:R-:W-:Y:S10]  /*3df0*/  @!P0 BRA `(.L_x_75) ;  /* 0x0000003000fc8947 */ /* 0x016ff40003800000 */
.L_x_168:
[----:B------:R-:W-:Y:S01]  /*3e00*/  IADD3 R10, PT, PT, R10, 0x1, RZ ;  /* 0x000000010a0a7810 */ /* 0x000fe20007ffe0ff */
[----:B------:R-:W-:Y:S06]  /*3e10*/  BRA.U !UP3, `(.L_x_76) ;  /* 0x000000010b987547 */ /* 0x000fec000b800000 */
[----:B------:R-:W-:Y:S01]  /*3e20*/  UPLOP3.LUT UP4, UPT, UPT, UPT, UPT, 0x40, 0x4 ;  /* 0x000000000004789c */ /* 0x000fe20003f8e870 */
[----:B------:R-:W-:Y:S01]  /*3e30*/  UMOV UR16, UR10 ;  /* 0x0000000a00107c82 */ /* 0x000fe20008000000 */
[----:B------:R-:W-:Y:S01]  /*3e40*/  UMOV UR15, UR5 ;  /* 0x00000005000f7c82 */ /* 0x000fe20008000000 */
[----:B------:R-:W-:-:S08]  /*3e50*/  UMOV UR14, UR17 ;  /* 0x00000011000e7c82 */ /* 0x000fd00008000000 */
.L_x_79:
[----:B------:R-:W-:Y:S02]  /*3e60*/  UIADD3 UR16, UPT, UPT, UR16, 0x1, URZ ;  /* 0x0000000110107890 */ /* 0x000fe4000fffe0ff */
[----:B--2---:R-:W-:Y:S02]  /*3e70*/  ULEA UR7, UR14, UR6, 0x3 ;  /* 0x000000060e077291 */ /* 0x004fe4000f8e18ff */
[----:B------:R-:W-:Y:S01]  /*3e80*/  UISETP.NE.AND UP0, UPT, UR16, URZ, UPT ;  /* 0x000000ff1000728c */ /* 0x000fe2000bf05270 */
[----:B----4-:R-:W-:Y:S10]  /*3e90*/  @P2 BRA `(.L_x_77) ;  /* 0x00000000000c2947 */ /* 0x010ff40003800000 */
[----:B-1----:R-:W-:Y:S04]  /*3ea0*/  SHF.L.U32 R2, R8, 0x1f, RZ ;  /* 0x0000001f08027819 */ /* 0x002fe800000006ff */
[----:B------:R-:W1:Y:S02]  /*3eb0*/  SYNCS.PHASECHK.TRANS64.TRYWAIT P0, [UR7], R2 ;  /* 0x00000002ff0075a7 */ /* 0x000e640008001107 */
[----:B-1----:R-:W-:Y:S05]  /*3ec0*/  @!P0 BRA `(.L_x_78) ;  /* 0x0000003000e08947 */ /* 0x002fea0003800000 */
.L_x_77:
[----:B------:R-:W-:Y:S01]  /*3ed0*/  UISETP.NE.AND UP1, UPT, UR15, 0x1, UPT ;  /* 0x000000010f00788c */ /* 0x000fe2000bf25270 */
[----:B------:R-:W-:Y:S01]  /*3ee0*/  PLOP3.LUT P2, PT, PT, PT, PT, 0x80, 0x8 ;  /* 0x000000000008781c */ /* 0x000fe20003f4f070 */
[----:B------:R-:W-:Y:S02]  /*3ef0*/  UIADD3 UR17, UPT, UPT, UR14, 0x1, URZ ;  /* 0x000000010e117890 */ /* 0x000fe4000fffe0ff */
[----:B------:R-:W-:Y:S02]  /*3f00*/  ULEA UR24, UR14, UR12, 0x6 ;  /* 0x0000000c0e187291 */ /* 0x000fe4000f8e30ff */
[----:B------:R-:W-:Y:S01]  /*3f10*/  UISETP.NE.AND UP2, UPT, UR17, 0x18, UPT ;  /* 0x000000181100788c */ /* 0x000fe2000bf45270 */
[----:B------:R-:W-:Y:S01]  /*3f20*/  PLOP3.LUT P0, PT, PT, PT, UP1, 0x80, 0x8 ;  /* 0x000000000008781c */ /* 0x000fe20003f0f018 */
[----:B------:R-:W-:Y:S02]  /*3f30*/  ULEA UR26, UR14, UR11, 0x9 ;  /* 0x0000000b0e1a7291 */ /* 0x000fe4000f8e48ff */
[----:B------:R-:W-:Y:S02]  /*3f40*/  USEL UR13, URZ, 0x1, UP2 ;  /* 0x00000001ff0d7887 */ /* 0x000fe40009000000 */
[----:B------:R-:W-:Y:S02]  /*3f50*/  USEL UR17, UR17, URZ, UP2 ;  /* 0x000000ff11117287 */ /* 0x000fe40009000000 */
[----:B------:R-:W-:Y:S02]  /*3f60*/  UIADD3 UR30, UPT, UPT, UR24, 0x2, URZ ;  /* 0x00000002181e7890 */ /* 0x000fe4000fffe0ff */
[----:B------:R-:W-:Y:S01]  /*3f70*/  @UP1 ULEA UR4, UR17, UR6, 0x3 ;  /* 0x0000000611041291 */ /* 0x000fe2000f8e18ff */
[----:B------:R-:W-:Y:S01]  /*3f80*/  LOP3.LUT R8, R8, UR13, RZ, 0x3c, !PT ;  /* 0x0000000d08087c12 */ /* 0x000fe2000f8e3cff */
[----:B------:R-:W-:Y:S02]  /*3f90*/  UIADD3 UR28, UPT, UPT, UR26, 0x2, URZ ;  /* 0x000000021a1c7890 */ /* 0x000fe4000fffe0ff */
[----:B------:R-:W-:Y:S01]  /*3fa0*/  UIADD3 UR7, UPT, UPT, UR7, 0xc0, URZ ;  /* 0x000000c007077890 */ /* 0x000fe2000fffe0ff */
[----:B-1----:R-:W-:Y:S01]  /*3fb0*/  @P0 SHF.L.U32 R0, R8, 0x1f, RZ ;  /* 0x0000001f08000819 */ /* 0x002fe200000006ff */
[----:B------:R-:W-:Y:S01]  /*3fc0*/  UMOV UR25, 0x80004020 ;  /* 0x8000402000197882 */ /* 0x000fe20000000000 */
[----:B------:R-:W-:Y:S01]  /*3fd0*/  UMOV UR27, 0x80004020 ;  /* 0x80004020001b7882 */ /* 0x000fe20000000000 */
[----:B------:R-:W-:Y:S01]  /*3fe0*/  UMOV UR31, 0x80004020 ;  /* 0x80004020001f7882 */ /* 0x000fe20000000000 */
[----:B------:R2:W4:Y:S01]  /*3ff0*/  @P0 SYNCS.PHASECHK.TRANS64.TRYWAIT P2, [UR4], R0 ;  /* 0x00000000ff0005a7 */ /* 0x0005220008041104 */
[----:B------:R-:W-:Y:S01]  /*4000*/  UIADD3 UR15, UPT, UPT, UR15, -0x1, URZ ;  /* 0xffffffff0f0f7890 */ /* 0x000fe2000fffe0ff */
[----:B------:R2:W-:Y:S01]  /*4010*/  UTCQMMA gdesc[UR26], gdesc[UR24], tmem[UR9], tmem[UR22], idesc[UR23], UP4 ;  /* 0x00ff16181a0075ea */ /* 0x0005e2000a000309 */
[----:B------:R-:W-:Y:S01]  /*4020*/  UPLOP3.LUT UP4, UPT, UPT, UPT, UPT, 0x80, 0x8 ;  /* 0x000000000008789c */ /* 0x000fe20003f8f070 */
[----:B------:R-:W-:Y:S01]  /*4030*/  UMOV UR29, 0x80004020 ;  /* 0x80004020001d7882 */ /* 0x000fe20000000000 */
[----:B------:R-:W-:Y:S01]  /*4040*/  UMOV UR14, UR17 ;  /* 0x00000011000e7c82 */ /* 0x000fe20008000000 */
[----:B------:R2:W-:Y:S01]  /*4050*/  UTCQMMA gdesc[UR28], gdesc[UR30], tmem[UR9], tmem[UR20], idesc[UR21], UPT ;  /* 0x00ff141e1c0075ea */ /* 0x0005e2000b800309 */
[----:B------:R2:W-:Y:S01]  /*4060*/  UTCBAR [UR7], URZ ;  /* 0x000000ff070073e9 */ /* 0x0005e200080000ff */
[----:B------:R-:W-:Y:S06]  /*4070*/  BRA.U UP0, `(.L_x_79) ;  /* 0xfffffffd00787547 */ /* 0x000fec000b83ffff */
.L_x_76:
[----:B------:R-:W-:Y:S01]  /*4080*/  UIADD3 UR18, UPT, UPT, UR18, 0x1, URZ ;  /* 0x0000000112127890 */ /* 0x000fe2000fffe0ff */
[C---:B------:R-:W-:Y:S01]  /*4090*/  ISETP.NE.AND P0, PT, R10.reuse, 0x2, PT ;  /* 0x000000020a00780c */ /* 0x040fe20003f05270 */
[----:B------:R-:W-:Y:S02]  /*40a0*/  UIADD3 UR8, UPT, UPT, UR8, 0x1c0, URZ ;  /* 0x000001c008087890 */ /* 0x000fe4000fffe0ff */
[----:B------:R-:W-:Y:S01]  /*40b0*/  UISETP.NE.AND UP0, UPT, UR18, 0x4, UPT ;  /* 0x000000041200788c */ /* 0x000fe2000bf05270 */
[----:B-12---:R-:W-:Y:S02]  /*40c0*/  SEL R0, RZ, 0x1, P0 ;  /* 0x00000001ff007807 */ /* 0x006fe40000000000 */
[----:B------:R-:W-:Y:S01]  /*40d0*/  SEL R10, R10, RZ, P0 ;  /* 0x000000ff0a0a7207 */ /* 0x000fe20000000000 */
[----:B------:R-:W-:Y:S01]  /*40e0*/  USEL UR4, URZ, 0x1, UP0 ;  /* 0x00000001ff047887 */ /* 0x000fe20008000000 */
[----:B------:R-:W-:Y:S01]  /*40f0*/  LOP3.LUT R9, R9, R0, RZ, 0x3c, !PT ;  /* 0x0000000009097212 */ /* 0x000fe200078e3cff */
[----:B------:R-:W-:Y:S01]  /*4100*/  USEL UR18, UR18, URZ, UP0 ;  /* 0x000000ff12127287 */ /* 0x000fe20008000000 */
[----:B------:R1:W-:Y:S03]  /*4110*/  UTCBAR [UR8], URZ ;  /* 0x000000ff080073e9 */ /* 0x0003e600080000ff */
[----:B------:R-:W-:Y:S01]  /*4120*/  LOP3.LUT R11, R11, UR4, RZ, 0x3c, !PT ;  /* 0x000000040b0b7c12 */ /* 0x000fe2000f8e3cff */
[----:B------:R-:W-:Y:S07]  /*4130*/  @P1 BRA `(.L_x_80) ;  /* 0xfffffff800c81947 */ /* 0x000fee000383ffff */
[----:B------:R-:W2:Y:S01]  /*4140*/  S2UR UR4, SR_CgaCtaId ;  /* 0x00000000000479c3 */ /* 0x000ea20000008800 */
[----:B------:R-:W-:Y:S01]  /*4150*/  ELECT P0, URZ, PT ;  /* 0x0000000000ff782f */ /* 0x000fe20003800000 */
[----:B------:R-:W-:Y:S01]  /*4160*/  IMAD.MOV.U32 R0, RZ, RZ, 0x1 ;  /* 0x00000001ff007424 */ /* 0x000fe200078e00ff */
[----:B------:R-:W-:Y:S01]  /*4170*/  UIADD3 UR6, UPT, UPT, UR6, 0x1e0, URZ ;  /* 0x000001e006067890 */ /* 0x000fe2000fffe0ff */
[----:B------:R-:W-:Y:S01]  /*4180*/  SHF.L.U32 R2, R11, 0x1f, RZ ;  /* 0x0000001f0b027819 */ /* 0x000fe200000006ff */
[----:B------:R-:W-:-:S03]  /*4190*/  UMOV UR5, 0x40 ;  /* 0x0000004000057882 */ /* 0x000fc60000000000 */
[----:B------:R-:W-:Y:S01]  /*41a0*/  UVIRTCOUNT.DEALLOC.SMPOOL 0x80 ;  /* 0x000000800000784c */ /* 0x000fe20000000000 */
[----:B--2---:R-:W-:Y:S02]  /*41b0*/  ULEA UR4, UR4, UR5, 0x18 ;  /* 0x0000000504047291 */ /* 0x004fe4000f8ec0ff */
[----:B------:R-:W-:-:S07]  /*41c0*/  ULEA UR5, UR18, UR6, 0x3 ;  /* 0x0000000612057291 */ /* 0x000fce000f8e18ff */
[----:B------:R2:W-:Y:S02]  /*41d0*/  @P0 STS.U8 [UR4+0x1c], R0 ;  /* 0x00001c00ff000988 */ /* 0x0005e40008000004 */
[----:B------:R-:W3:Y:S02]  /*41e0*/  SYNCS.PHASECHK.TRANS64.TRYWAIT P0, [UR5], R2 ;  /* 0x00000002ff0075a7 */ /* 0x000ee40008001105 */
[----:B--23--:R-:W-:Y:S05]  /*41f0*/  @!P0 BRA `(.L_x_81) ;  /* 0x00000030002c8947 */ /* 0x00cfea0003800000 */
.L_x_171:
[----:B------:R-:W-:-:S04]  /*4200*/  UIADD3 UR7, UPT, UPT, UR18, 0x1, URZ ;  /* 0x0000000112077890 */ /* 0x000fc8000fffe0ff */
[----:B------:R-:W-:-:S04]  /*4210*/  UISETP.NE.AND UP0, UPT, UR7, 0x4, UPT ;  /* 0x000000040700788c */ /* 0x000fc8000bf05270 */
[----:B-1----:R-:W-:Y:S02]  /*4220*/  USEL UR8, URZ, 0x1, UP0 ;  /* 0x00000001ff087887 */ /* 0x002fe40008000000 */
[----:B------:R-:W-:-:S04]  /*4230*/  USEL UR7, UR7, URZ, UP0 ;  /* 0x000000ff07077287 */ /* 0x000fc80008000000 */
[----:B------:R-:W-:Y:S01]  /*4240*/  ULEA UR5, UR7, UR6, 0x3 ;  /* 0x0000000607057291 */ /* 0x000fe2000f8e18ff */
[----:B--2---:R-:W-:-:S04]  /*4250*/  LOP3.LUT R2, R11, UR8, RZ, 0x3c, !PT ;  /* 0x000000080b027c12 */ /* 0x004fc8000f8e3cff */
[----:B------:R-:W-:-:S04]  /*4260*/  SHF.L.U32 R3, R2, 0x1f, RZ ;  /* 0x0000001f02037819 */ /* 0x000fc800000006ff */
[----:B------:R-:W1:Y:S02]  /*4270*/  SYNCS.PHASECHK.TRANS64.TRYWAIT P0, [UR5], R3 ;  /* 0x00000003ff0075a7 */ /* 0x000e640008001105 */
[----:B-1----:R-:W-:Y:S05]  /*4280*/  @!P0 BRA `(.L_x_82) ;  /* 0x0000003000208947 */ /* 0x002fea0003800000 */
.L_x_173:
        /* <DEDUP_REMOVED lines=9> */
.L_x_175:
[----:B------:R-:W-:-:S04]  /*4320*/  UIADD3 UR7, UPT, UPT, UR7, 0x1, URZ ;  /* 0x0000000107077890 */ /* 0x000fc8000fffe0ff */
[----:B------:R-:W-:-:S04]  /*4330*/  UISETP.NE.AND UP0, UPT, UR7, 0x4, UPT ;  /* 0x000000040700788c */ /* 0x000fc8000bf05270 */
[----:B------:R-:W-:Y:S02]  /*4340*/  USEL UR5, URZ, 0x1, UP0 ;  /* 0x00000001ff057887 */ /* 0x000fe40008000000 */
[----:B------:R-:W-:-:S04]  /*4350*/  USEL UR7, UR7, URZ, UP0 ;  /* 0x000000ff07077287 */ /* 0x000fc80008000000 */
[----:B------:R-:W-:Y:S01]  /*4360*/  ULEA UR7, UR7, UR6, 0x3 ;  /* 0x0000000607077291 */ /* 0x000fe2000f8e18ff */
[----:B------:R-:W-:-:S04]  /*4370*/  LOP3.LUT R2, R2, UR5, RZ, 0x3c, !PT ;  /* 0x0000000502027c12 */ /* 0x000fc8000f8e3cff */
[----:B------:R-:W-:-:S04]  /*4380*/  SHF.L.U32 R2, R2, 0x1f, RZ ;  /* 0x0000001f02027819 */ /* 0x000fc800000006ff */
[----:B------:R-:W2:Y:S02]  /*4390*/  SYNCS.PHASECHK.TRANS64.TRYWAIT P0, [UR7], R2 ;  /* 0x00000002ff0075a7 */ /* 0x000ea40008001107 */
[----:B--2---:R-:W-:Y:S05]  /*43a0*/  @!P0 BRA `(.L_x_84) ;  /* 0x0000003000088947 */ /* 0x004fea0003800000 */
.L_x_177:
[----:B------:R-:W-:Y:S01]  /*43b0*/  NOP ;  /* 0x0000000000007918 */ /* 0x000fe20000000000 */
[----:B-1----:R-:W1:Y:S01]  /*43c0*/  LDS R0, [UR4+0x14] ;  /* 0x00001404ff007984 */ /* 0x002e620008000800 */
[----:B------:R-:W-:Y:S01]  /*43d0*/  ULOP3.LUT UR6, UR19, 0xffff, URZ, 0xc0, !UPT ;  /* 0x0000ffff13067892 */ /* 0x000fe2000f8ec0ff */
[----:B------:R-:W-:Y:S01]  /*43e0*/  UMOV UR8, 0xffff ;  /* 0x0000ffff00087882 */ /* 0x000fe20000000000 */
[----:B------:R-:W-:Y:S02]  /*43f0*/  UMOV UR5, 0x1 ;  /* 0x0000000100057882 */ /* 0x000fe40000000000 */
[----:B------:R-:W-:-:S04]  /*4400*/  USHF.R.U32.HI UR6, URZ, 0x5, UR6 ;  /* 0x00000005ff067899 */ /* 0x000fc80008011606 */
[----:B------:R-:W-:Y:S02]  /*4410*/  USHF.L.U32 UR8, UR8, UR6, URZ ;  /* 0x0000000608087299 */ /* 0x000fe400080006ff */
[----:B------:R-:W-:-:S04]  /*4420*/  USHF.L.U32 UR5, UR5, UR6, URZ ;  /* 0x0000000605057299 */ /* 0x000fc800080006ff */
[----:B-1----:R-:W-:-:S04]  /*4430*/  LOP3.LUT R0, R0, UR8, RZ, 0xc0, !PT ;  /* 0x0000000800007c12 */ /* 0x002fc8000f8ec0ff */
[----:B------:R-:W-:-:S13]  /*4440*/  ISETP.NE.AND P0, PT, R0, UR8, PT ;  /* 0x0000000800007c0c */ /* 0x000fda000bf05270 */
[----:B------:R-:W-:Y:S05]  /*4450*/  @P0 BRA `(.L_x_85) ;  /* 0x0000000000580947 */ /* 0x000fea0003800000 */
[----:B------:R-:W1:Y:S02]  /*4460*/  LDS R0, [UR4+0x18] ;  /* 0x00001804ff007984 */ /* 0x000e640008000800 */
[----:B-1----:R-:W-:-:S04]  /*4470*/  LOP3.LUT R0, R0, UR5, RZ, 0xc0, !PT ;  /* 0x0000000500007c12 */ /* 0x002fc8000f8ec0ff */
[----:B------:R-:W-:-:S13]  /*4480*/  ISETP.NE.AND P0, PT, R0, UR5, PT ;  /* 0x0000000500007c0c */ /* 0x000fda000bf05270 */
[----:B------:R-:W-:Y:S05]  /*4490*/  @P0 BRA `(.L_x_86) ;  /* 0x00000000003c0947 */ /* 0x000fea0003800000 */
[----:B------:R-:W1:Y:S01]  /*44a0*/  S2R R2, SR_LANEID ;  /* 0x0000000000027919 */ /* 0x000e620000000000 */
[----:B------:R-:W-:Y:S01]  /*44b0*/  ULOP3.LUT UR8, URZ, UR8, URZ, 0x33, !UPT ;  /* 0x00000008ff087292 */ /* 0x000fe2000f8e33ff */
[----:B------:R-:W-:Y:S02]  /*44c0*/  VOTEU.ANY UR7, UPT, PT ;  /* 0x0000000000077886 */ /* 0x000fe400038e0100 */
[----:B------:R-:W-:-:S03]  /*44d0*/  UFLO.U32 UR7, UR7 ;  /* 0x00000007000772bd */ /* 0x000fc600080e0000 */
[----:B------:R-:W-:-:S04]  /*44e0*/  IMAD.U32 R0, RZ, RZ, UR8 ;  /* 0x00000008ff007e24 */ /* 0x000fc8000f8e00ff */
[----:B------:R2:W3:Y:S02]  /*44f0*/  REDUX UR6, R0 ;  /* 0x00000000000673c4 */ /* 0x0004e40000000000 */
[----:B------:R1:W-:Y:S02]  /*4500*/  UTCATOMSWS.AND URZ, UR8 ;  /* 0x0000000800ff79e3 */ /* 0x0003e40008000000 */
[----:B-1----:R-:W-:Y:S02]  /*4510*/  ISETP.EQ.U32.AND P0, PT, R2, UR7, PT ;  /* 0x0000000702007c0c */ /* 0x002fe4000bf02070 */
[----:B--2---:R-:W-:Y:S02]  /*4520*/  LOP3.LUT R0, RZ, UR5, RZ, 0x33, !PT ;  /* 0x00000005ff007c12 */ /* 0x004fe4000f8e33ff */
[----:B---3--:R-:W-:Y:S02]  /*4530*/  MOV R2, UR6 ;  /* 0x0000000600027c02 */ /* 0x008fe40008000f00 */
[----:B------:R-:W1:Y:S07]  /*4540*/  REDUX UR5, R0 ;  /* 0x00000000000573c4 */ /* 0x000e6e0000000000 */
[----:B------:R2:W-:Y:S01]  /*4550*/  @P0 ATOMS.AND RZ, [UR4+0x14], R2 ;  /* 0x00001402ffff098c */ /* 0x0005e2000a800004 */
[----:B-1----:R-:W-:-:S05]  /*4560*/  IMAD.U32 R0, RZ, RZ, UR5 ;  /* 0x00000005ff007e24 */ /* 0x002fca000f8e00ff */
[----:B------:R2:W-:Y:S01]  /*4570*/  @P0 ATOMS.AND RZ, [UR4+0x18], R0 ;  /* 0x00001800ffff098c */ /* 0x0005e2000a800004 */
[----:B------:R-:W-:Y:S05]  /*4580*/  BRA `(.L_x_87) ;  /* 0x0000000000147947 */ /* 0x000fea0003800000 */
.L_x_86:
[----:B------:R-:W-:Y:S02]  /*4590*/  MOV R2, 0x45b0 ;  /* 0x000045b000027802 */ /* 0x000fe40000000f00 */
[----:B----45:R-:W-:Y:S05]  /*45a0*/  CALL.REL.NOINC `($__internal_0_$__cuda_sm10x_tcgen05_guardrail_trap_col_being_dealloced_not_returned_by_alloc) ;  /* 0x0000003000287944 */ /* 0x030fea0003c00000 */
[----:B------:R-:W-:Y:S05]  /*45b0*/  BRA `(.L_x_87) ;  /* 0x0000000000087947 */ /* 0x000fea0003800000 */
.L_x_85:
[----:B------:R-:W-:Y:S02]  /*45c0*/  MOV R2, 0x45e0 ;  /* 0x000045e000027802 */ /* 0x000fe40000000f00 */
[----:B----45:R-:W-:Y:S05]  /*45d0*/  CALL.REL.NOINC `($__internal_2_$__cuda_sm10x_tcgen05_guardrail_trap_unallocated_columns_being_dealloced) ;  /* 0x0000003000347944 */ /* 0x030fea0003c00000 */
.L_x_87:
[----:B------:R-:W-:Y:S01]  /*45e0*/  NOP ;  /* 0x0000000000007918 */ /* 0x000fe20000000000 */
[----:B------:R-:W-:Y:S05]  /*45f0*/  EXIT ;  /* 0x000000000000794d */ /* 0x000fea0003800000 */
.L_x_69:
[----:B------:R-:W-:-:S09]  /*4600*/  UISETP.NE.OR UP2, UPT, UR8, 0x3, !UP2 ;  /* 0x000000030800788c */ /* 0x000fd2000d745670 */
[----:B------:R-:W-:Y:S05]  /*4610*/  BRA.U UP2, `(.L_x_88) ;  /* 0x0000000902cc7547 */ /* 0x000fea000b800000 */
[----:B------:R-:W1:Y:S01]  /*4620*/  LDCU.64 UR6, c[0x0][0x888] ;  /* 0x00011100ff0677ac */ /* 0x000e620008000a00 */
[----:B------:R-:W2:Y:S01]  /*4630*/  LDC R0, c[0x0][0xb30] ;  /* 0x0002cc00ff007b82 */ /* 0x000ea20000000800 */
[----:B------:R-:W-:Y:S02]  /*4640*/  HFMA2 R27, -RZ, RZ, 0, 0 ;  /* 0x00000000ff1b7431 */ /* 0x000fe400000001ff */
[----:B------:R-:W-:Y:S01]  /*4650*/  IMAD.MOV.U32 R29, RZ, RZ, 0x1 ;  /* 0x00000001ff1d7424 */ /* 0x000fe200078e00ff */
[----:B------:R-:W4:Y:S01]  /*4660*/  LDCU.64 UR4, c[0x0][0x890] ;  /* 0x00011200ff0477ac */ /* 0x000f220008000a00 */
[----:B------:R-:W-:Y:S01]  /*4670*/  IMAD.MOV.U32 R28, RZ, RZ, RZ ;  /* 0x000000ffff1c7224 */ /* 0x000fe200078e00ff */
[----:B------:R-:W-:Y:S01]  /*4680*/  MOV R23, 0x800 ;  /* 0x0000080000177802 */ /* 0x000fe20000000f00 */
[----:B------:R-:W-:Y:S01]  /*4690*/  UMOV UR8, 0x400 ;  /* 0x0000040000087882 */ /* 0x000fe20000000000 */
[----:B------:R-:W3:Y:S01]  /*46a0*/  LDC R22, c[0x0][0x370] ;  /* 0x0000dc00ff167b82 */ /* 0x000ee20000000800 */
[----:B------:R-:W-:-:S07]  /*46b0*/  UPLOP3.LUT UP1, UPT, UPT, UPT, UPT, 0x40, 0x4 ;  /* 0x000000000004789c */ /* 0x000fce0003f2e870 */
[----:B------:R-:W3:Y:S01]  /*46c0*/  LDC R3, c[0x0][0xb0c] ;  /* 0x0002c300ff037b82 */ /* 0x000ee20000000800 */
[----:B-1----:R-:W-:Y:S02]  /*46d0*/  UISETP.NE.U32.AND UP2, UPT, UR6, URZ, UPT ;  /* 0x000000ff0600728c */ /* 0x002fe4000bf45070 */
[----:B------:R-:W-:Y:S02]  /*46e0*/  ULEA UR6, UR39, UR8, 0x18 ;  /* 0x0000000827067291 */ /* 0x000fe4000f8ec0ff */
[----:B------:R-:W-:Y:S02]  /*46f0*/  UISETP.NE.AND.EX UP2, UPT, UR7, URZ, UPT, UP2 ;  /* 0x000000ff0700728c */ /* 0x000fe4000bf45320 */
[----:B------:R-:W-:Y:S01]  /*4700*/  UIADD3 UR7, UPT, UPT, UR6, 0x180, URZ ;  /* 0x0000018006077890 */ /* 0x000fe2000fffe0ff */
[----:B------:R-:W1:Y:S01]  /*4710*/  LDC R20, c[0x0][0xb20] ;  /* 0x0002c800ff147b82 */ /* 0x000e620000000800 */
[----:B----4-:R-:W-:Y:S01]  /*4720*/  UISETP.NE.U32.AND UP3, UPT, UR4, URZ, UPT ;  /* 0x000000ff0400728c */ /* 0x010fe2000bf65070 */
[----:B--2---:R-:W-:Y:S01]  /*4730*/  ISETP.NE.AND P1, PT, R0, 0x1, PT ;  /* 0x000000010000780c */ /* 0x004fe20003f25270 */
[----:B------:R-:W-:-:S02]  /*4740*/  UPRMT UR39, UR39, 0x654, UR7 ;  /* 0x0000065427277896 */ /* 0x000fc40008000007 */
[----:B------:R-:W-:-:S03]  /*4750*/  UISETP.NE.AND.EX UP3, UPT, UR5, URZ, UPT, UP3 ;  /* 0x000000ff0500728c */ /* 0x000fc6000bf65330 */
[----:B------:R-:W2:Y:S08]  /*4760*/  LDC.64 R30, c[0x0][0x348] ;  /* 0x0000d200ff1e7b82 */ /* 0x000eb00000000a00 */
[----:B------:R-:W4:Y:S08]  /*4770*/  LDC.64 R14, c[0x0][0xb10] ;  /* 0x0002c400ff0e7b82 */ /* 0x000f300000000a00 */
[----:B------:R-:W1:Y:S08]  /*4780*/  LDC.64 R6, c[0x0][0xb18] ;  /* 0x0002c600ff067b82 */ /* 0x000e700000000a00 */
[----:B------:R-:W1:Y:S08]  /*4790*/  LDC.64 R4, c[0x0][0xb28] ;  /* 0x0002ca00ff047b82 */ /* 0x000e700000000a00 */
[----:B---3--:R-:W1:Y:S02]  /*47a0*/  LDC R21, c[0x0][0x374] ;  /* 0x0000dd00ff157b82 */ /* 0x008e640000000800 */
.L_x_96:
[C---:B------:R-:W-:Y:S02]  /*47b0*/  LEA R0, R28.reuse, UR6, 0x3 ;  /* 0x000000061c007c11 */ /* 0x040fe4000f8e18ff */
[----:B------:R-:W-:Y:S02]  /*47c0*/  SHF.L.U32 R2, R27, 0x1f, RZ ;  /* 0x0000001f1b027819 */ /* 0x000fe400000006ff */
[----:B------:R-:W-:Y:S02]  /*47d0*/  LEA R16, R28, UR6, 0x4 ;  /* 0x000000061c107c11 */ /* 0x000fe4000f8e20ff */
[----:B---3--:R-:W3:Y:S02]  /*47e0*/  SYNCS.PHASECHK.TRANS64.TRYWAIT P0, [R0+URZ+0x1a0], R2 ;  /* 0x0001a002000075a7 */ /* 0x008ee400080011ff */
[----:B---3--:R-:W-:Y:S05]  /*47f0*/  @!P0 BRA `(.L_x_89) ;  /* 0x0000002c000c8947 */ /* 0x008fea0003800000 */
.L_x_178:
[----:B------:R-:W-:Y:S01]  /*4800*/  ISETP.GE.AND P0, PT, R26, 0x1, PT ;  /* 0x000000011a00780c */ /* 0x000fe20003f06270 */
[----:B------:R-:W1:Y:S01]  /*4810*/  LDS.128 R16, [R16+0x230] ;  /* 0x0002300010107984 */ /* 0x000e620000000c00 */
[----:B------:R-:W-:Y:S01]  /*4820*/  ISETP.NE.U32.AND P4, PT, RZ, UR4, PT ;  /* 0x00000004ff007c0c */ /* 0x000fe2000bf85070 */
[----:B---3--:R-:W-:Y:S01]  /*4830*/  VIADD R0, R0, 0x1b0 ;  /* 0x000001b000007836 */ /* 0x008fe20000000000 */
[----:B------:R-:W-:Y:S02]  /*4840*/  SHF.L.U32 R24, R29, 0x1f, RZ ;  /* 0x0000001f1d187819 */ /* 0x000fe400000006ff */
[----:B------:R-:W-:Y:S02]  /*4850*/  ISETP.NE.AND.EX P4, PT, RZ, UR5, PT, P4 ;  /* 0x00000005ff007c0c */ /* 0x000fe4000bf85340 */
[----:B------:R-:W-:Y:S01]  /*4860*/  PRMT R0, RZ, 0x654, R0 ;  /* 0x00000654ff007816 */ /* 0x000fe20000000000 */
[----:B------:R-:W-:Y:S01]  /*4870*/  @!PT LDS RZ, [RZ] ;  /* 0x00000000fffff984 */ /* 0x000fe20000000800 */
[----:B------:R-:W-:Y:S01]  /*4880*/  @!PT LDS RZ, [RZ] ;  /* 0x00000000fffff984 */ /* 0x000fe20000000800 */
[----:B------:R-:W-:Y:S01]  /*4890*/  @!PT LDS RZ, [RZ] ;  /* 0x00000000fffff984 */ /* 0x000fe20000000800 */
[----:B------:R-:W-:Y:S01]  /*48a0*/  @!PT LDS RZ, [RZ] ;  /* 0x00000000fffff984 */ /* 0x000fe20000000800 */
[----:B------:R3:W-:Y:S06]  /*48b0*/  MEMBAR.ALL.CTA ;  /* 0x0000000000007992 */ /* 0x0007ec0000008000 */
[----:B---3--:R-:W3:Y:S02]  /*48c0*/  FENCE.VIEW.ASYNC.S ;  /* 0x00000000000073c6 */ /* 0x008ee40000000000 */
[----:B---3--:R3:W-:Y:S01]  /*48d0*/  SYNCS.ARRIVE.TRANS64.RED.A1T0 RZ, [R0+URZ], RZ ;  /* 0x000000ff00ff79a7 */ /* 0x0087e200081004ff */
[----:B-1----:R-:W-:Y:S11]  /*48e0*/  LOP3.LUT P3, RZ, R18, 0x1, RZ, 0xc0, !PT ;  /* 0x0000000112ff7812 */ /* 0x002ff6000786c0ff */
[----:B------:R-:W-:Y:S02]  /*48f0*/  @!UPT UIADD3 URZ, UPT, UPT, URZ, URZ, URZ ;  /* 0x000000fffffff290 */ /* 0x000fe4000fffe0ff */
[----:B------:R-:W-:Y:S02]  /*4900*/  @P3 MOV R11, R16 ;  /* 0x00000010000b3202 */ /* 0x000fe40000000f00 */
[----:B------:R-:W-:Y:S01]  /*4910*/  @P3 LOP3.LUT R10, R17, 0xffff, RZ, 0xc0, !PT ;  /* 0x0000ffff110a3812 */ /* 0x000fe200078ec0ff */
[----:B---3--:R-:W-:Y:S06]  /*4920*/  @!P0 BRA `(.L_x_90) ;  /* 0x0000000000a48947 */ /* 0x008fec0003800000 */
[-C--:B------:R-:W-:Y:S01]  /*4930*/  IMAD.HI.U32 R0, R21, R7.reuse, RZ ;  /* 0x0000000715007227 */ /* 0x080fe200078e00ff */
[----:B------:R-:W-:Y:S02]  /*4940*/  ISETP.NE.AND P0, PT, R6, 0x1, PT ;  /* 0x000000010600780c */ /* 0x000fe40003f05270 */
[----:B------:R-:W-:Y:S01]  /*4950*/  ISETP.NE.AND P2, PT, R26, 0x1, PT ;  /* 0x000000011a00780c */ /* 0x000fe20003f45270 */
[----:B----4-:R-:W-:Y:S01]  /*4960*/  IMAD.HI.U32 R9, R22, R14, RZ ;  /* 0x0000000e16097227 */ /* 0x010fe200078e00ff */
[----:B------:R-:W-:Y:S02]  /*4970*/  SHF.R.U32.HI R0, RZ, R20, R0 ;  /* 0x00000014ff007219 */ /* 0x000fe40000011600 */
[----:B------:R-:W-:Y:S01]  /*4980*/  ISETP.NE.AND P5, PT, R3, 0x1, PT ;  /* 0x000000010300780c */ /* 0x000fe20003fa5270 */
[----:B------:R-:W-:Y:S01]  /*4990*/  IMAD.HI.U32 R13, R10, R7, RZ ;  /* 0x000000070a0d7227 */ /* 0x000fe200078e00ff */
[----:B------:R-:W-:Y:S02]  /*49a0*/  SHF.R.U32.HI R9, RZ, R15, R9 ;  /* 0x0000000fff097219 */ /* 0x000fe40000011609 */
[----:B------:R-:W-:Y:S01]  /*49b0*/  SEL R0, R21, R0, !P0 ;  /* 0x0000000015007207 */ /* 0x000fe20004000000 */
[----:B------:R-:W-:Y:S01]  /*49c0*/  IMAD.HI.U32 R12, R11, R14, RZ ;  /* 0x0000000e0b0c7227 */ /* 0x000fe200078e00ff */
[----:B------:R-:W-:Y:S03]  /*49d0*/  SEL R9, R22, R9, !P5 ;  /* 0x0000000916097207 */ /* 0x000fe60006800000 */
[-C--:B------:R-:W-:Y:S01]  /*49e0*/  IMAD.HI.U32 R8, R0, R4.reuse, RZ ;  /* 0x0000000400087227 */ /* 0x080fe200078e00ff */
[----:B------:R-:W-:Y:S03]  /*49f0*/  SHF.R.U32.HI R12, RZ, R15, R12 ;  /* 0x0000000fff0c7219 */ /* 0x000fe6000001160c */
[----:B------:R-:W-:Y:S01]  /*4a00*/  IMAD.HI.U32 R2, R9, R4, RZ ;  /* 0x0000000409027227 */ /* 0x000fe200078e00ff */
[-C--:B------:R-:W-:Y:S02]  /*4a10*/  @P2 SHF.R.U32.HI R0, RZ, R5.reuse, R8 ;  /* 0x00000005ff002219 */ /* 0x080fe40000011608 */
[----:B------:R-:W-:Y:S02]  /*4a20*/  SHF.R.U32.HI R8, RZ, R20, R13 ;  /* 0x00000014ff087219 */ /* 0x000fe4000001160d */
[----:B------:R-:W-:Y:S01]  /*4a30*/  @P2 SHF.R.U32.HI R9, RZ, R5, R2 ;  /* 0x00000005ff092219 */ /* 0x000fe20000011602 */
[----:B------:R-:W-:Y:S01]  /*4a40*/  IMAD R0, R26, R0, RZ ;  /* 0x000000001a007224 */ /* 0x000fe200078e02ff */
[----:B------:R-:W-:Y:S02]  /*4a50*/  SEL R8, R10, R8, !P0 ;  /* 0x000000080a087207 */ /* 0x000fe40004000000 */
[----:B------:R-:W-:Y:S01]  /*4a60*/  SEL R2, R11, R12, !P5 ;  /* 0x0000000c0b027207 */ /* 0x000fe20006800000 */
[----:B------:R-:W-:Y:S01]  /*4a70*/  IMAD R12, R26, R9, RZ ;  /* 0x000000091a0c7224 */ /* 0x000fe200078e02ff */
[C---:B------:R-:W-:Y:S01]  /*4a80*/  ISETP.GE.AND P0, PT, R8.reuse, R0, PT ;  /* 0x000000000800720c */ /* 0x040fe20003f06270 */
[----:B------:R-:W-:Y:S03]  /*4a90*/  IMAD.HI.U32 R0, R8, R4, RZ ;  /* 0x0000000408007227 */ /* 0x000fe600078e00ff */
[----:B------:R-:W-:Y:S02]  /*4aa0*/  ISETP.GE.OR P0, PT, R2, R12, P0 ;  /* 0x0000000c0200720c */ /* 0x000fe40000706670 */
[-C--:B------:R-:W-:Y:S04]  /*4ab0*/  SHF.R.U32.HI R0, RZ, R5.reuse, R0 ;  /* 0x00000005ff007219 */ /* 0x080fe80000011600 */
[----:B------:R-:W-:Y:S05]  /*4ac0*/  SEL R13, R8, R0, !P2 ;  /* 0x00000000080d7207 */ /* 0x000fea0005000000 */
[----:B------:R-:W-:Y:S02]  /*4ad0*/  IMAD.MOV R12, RZ, RZ, -R13 ;  /* 0x000000ffff0c7224 */ /* 0x000fe400078e0a0d */
[----:B------:R-:W-:Y:S04]  /*4ae0*/  @!P0 IMAD.HI.U32 R0, R2, R4, RZ ;  /* 0x0000000402008227 */ /* 0x000fe800078e00ff */
[----:B------:R-:W-:Y:S01]  /*4af0*/  IMAD R12, R26, R12, R8 ;  /* 0x0000000c1a0c7224 */ /* 0x000fe200078e0208 */
[----:B------:R-:W-:Y:S04]  /*4b00*/  @!P0 SHF.R.U32.HI R0, RZ, R5, R0 ;  /* 0x00000005ff008219 */ /* 0x000fe80000011600 */
[----:B------:R-:W-:Y:S04]  /*4b10*/  @!P0 SEL R0, R2, R0, !P2 ;  /* 0x0000000002008207 */ /* 0x000fe80005000000 */
[----:B------:R-:W-:Y:S01]  /*4b20*/  @!P0 IADD3 R13, PT, PT, R13, -R0, RZ ;  /* 0x800000000d0d8210 */ /* 0x000fe20007ffe0ff */
[----:B------:R-:W-:Y:S01]  /*4b30*/  @!P0 IMAD R0, R9, R12, R0 ;  /* 0x0000000c09008224 */ /* 0x000fe200078e0200 */
[----:B------:R-:W-:Y:S01]  /*4b40*/  IADD3 R9, PT, PT, -R8, RZ, RZ ;  /* 0x000000ff08097210 */ /* 0x000fe20007ffe1ff */
[--C-:B------:R-:W-:Y:S02]  /*4b50*/  IMAD.MOV R12, RZ, RZ, -R2.reuse ;  /* 0x000000ffff0c7224 */ /* 0x100fe400078e0a02 */
[----:B------:R-:W-:Y:S02]  /*4b60*/  @!P0 IMAD R8, R13, R26, R2 ;  /* 0x0000001a0d088224 */ /* 0x000fe400078e0202 */
[----:B------:R-:W-:Y:S02]  /*4b70*/  @!P0 IMAD.MOV.U32 R2, RZ, RZ, R0 ;  /* 0x000000ffff028224 */ /* 0x000fe400078e0000 */
[----:B------:R-:W-:Y:S02]  /*4b80*/  IMAD R11, R3, R12, R11 ;  /* 0x0000000c030b7224 */ /* 0x000fe400078e020b */
[----:B------:R-:W-:Y:S02]  /*4b90*/  IMAD R10, R6, R9, R10 ;  /* 0x00000009060a7224 */ /* 0x000fe400078e020a */
[----:B------:R-:W-:Y:S02]  /*4ba0*/  IMAD R11, R2, R3, R11 ;  /* 0x00000003020b7224 */ /* 0x000fe400078e020b */
[----:B------:R-:W-:Y:S02]  /*4bb0*/  IMAD R10, R8, R6, R10 ;  /* 0x00000006080a7224 */ /* 0x000fe400078e020a */
.L_x_90:
[----:B------:R-:W-:Y:S05]  /*4bc0*/  BRA.U UP1, `(.L_x_91) ;  /* 0x0000000101107547 */ /* 0x000fea000b800000 */
[----:B------:R-:W-:Y:S04]  /*4bd0*/  MOV R2, UR13 ;  /* 0x0000000d00027c02 */ /* 0x000fe80008000f00 */
[----:B------:R-:W-:Y:S04]  /*4be0*/  SHF.L.U32 R2, R2, 0x1f, RZ ;  /* 0x0000001f02027819 */ /* 0x000fe800000006ff */
[----:B------:R-:W1:Y:S02]  /*4bf0*/  SYNCS.PHASECHK.TRANS64.TRYWAIT P0, [UR6+0x198], R2 ;  /* 0x00019802ff0075a7 */ /* 0x000e640008001106 */
[----:B-1----:R-:W-:Y:S05]  /*4c00*/  @!P0 BRA `(.L_x_92) ;  /* 0x00000028001c8947 */ /* 0x002fea0003800000 */
.L_x_91:
[----:B------:R-:W-:Y:S05]  /*4c10*/  BRA.U !UP3, `(.L_x_93) ;  /* 0x000000010b347547 */ /* 0x000fea000b800000 */
[----:B------:R-:W-:Y:S01]  /*4c20*/  UPLOP3.LUT UP0, UPT, UPT, UPT, UP2, 0x80, 0x8 ;  /* 0x000000000008789c */ /* 0x000fe20003f0f020 */
[----:B------:R-:W-:Y:S05]  /*4c30*/  HFMA2 R54, -RZ, RZ, 0, 5.9604644775390625e-08 ;  /* 0x00000001ff367431 */ /* 0x000fea00000001ff */
[----:B------:R-:W-:Y:S05]  /*4c40*/  PLOP3.LUT P0, PT, PT, PT, UP0, 0x80, 0x8 ;  /* 0x000000000008781c */ /* 0x000fea0003f0f008 */
[----:B------:R-:W3:Y:S01]  /*4c50*/  @UP0 LDCU.64 UR8, c[0x0][0x888] ;  /* 0x00011100ff0807ac */ /* 0x000ee20008000a00 */
[----:B------:R-:W-:Y:S04]  /*4c60*/  @UP0 UIMAD UR7, UR36, UR4, URZ ;  /* 0x00000004240702a4 */ /* 0x000fe8000f8e02ff */
[----:B---3--:R-:W-:Y:S06]  /*4c70*/  @UP0 UIMAD.WIDE UR8, UR7, 0x4, UR8 ;  /* 0x00000004070808a5 */ /* 0x008fec000f8e0208 */
[----:B------:R-:W-:Y:S02]  /*4c80*/  IMAD.U32 R8, RZ, RZ, UR8 ;  /* 0x00000008ff087e24 */ /* 0x000fe4000f8e00ff */
[----:B------:R-:W-:Y:S05]  /*4c90*/  IMAD.U32 R9, RZ, RZ, UR9 ;  /* 0x00000009ff097e24 */ /* 0x000fea000f8e00ff */
[----:B-1----:R-:W3:Y:S02]  /*4ca0*/  @P0 LDG.E R0, desc[UR44][R8.64] ;  /* 0x0000002c08000981 */ /* 0x002ee4000c1e1900 */
[----:B---3--:R-:W-:Y:S01]  /*4cb0*/  @P0 R2UR UR38, R0 ;  /* 0x00000000002602ca */ /* 0x008fe200000e0000 */
[----:B------:R-:W-:Y:S05]  /*4cc0*/  IMAD.MOV.U32 R0, RZ, RZ, 0x1 ;  /* 0x00000001ff007424 */ /* 0x000fea00078e00ff */
[----:B------:R-:W-:Y:S08]  /*4cd0*/  @!P0 PRMT R54, R0, 0x7610, R54 ;  /* 0x0000761000368816 */ /* 0x000ff00000000036 */
[----:B------:R-:W3:Y:S02]  /*4ce0*/  @!UP0 LDCU UR38, c[0x0][0x880] ;  /* 0x00011000ff2687ac */ /* 0x000ee40008000800 */
.L_x_93:
[----:B---3--:R-:W-:Y:S01]  /*4cf0*/  @!P4 FSETP.EQ.AND P5, PT, RZ, UR38, PT ;  /* 0x00000026ff00cc0b */ /* 0x008fe2000bfa2000 */
[----:B------:R-:W-:Y:S01]  /*4d00*/  @!UPT UIADD3 URZ, UPT, UPT, URZ, URZ, URZ ;  /* 0x000000fffffff290 */ /* 0x000fe2000fffe0ff */
[----:B------:R-:W-:Y:S11]  /*4d10*/  @!P4 BRA `(.L_x_94) ;  /* 0x000000000014c947 */ /* 0x000ff60003800000 */
[----:B------:R-:W-:Y:S02]  /*4d20*/  LOP3.LUT P0, RZ, R54, 0xff, RZ, 0xc0, !PT ;  /* 0x000000ff36ff7812 */ /* 0x000fe4000780c0ff */
[----:B------:R-:W-:Y:S04]  /*4d30*/  PLOP3.LUT P5, PT, PT, PT, UP0, 0x80, 0x8 ;  /* 0x000000000008781c */ /* 0x000fe80003faf008 */
[----:B------:R-:W-:Y:S07]  /*4d40*/  PLOP3.LUT P5, PT, P5, PT, PT, 0x8, 0x80 ;  /* 0x000000000080781c */ /* 0x000fee0002fae170 */
[----:B------:R-:W-:Y:S11]  /*4d50*/  @P0 FSETP.EQ.AND P5, PT, RZ, UR38, PT ;  /* 0x00000026ff000c0b */ /* 0x000ff6000bfa2000 */
[----:B------:R-:W-:Y:S02]  /*4d60*/  @!UPT UIADD3 URZ, UPT, UPT, URZ, URZ, URZ ;  /* 0x000000fffffff290 */ /* 0x000fe4000fffe0ff */
.L_x_94:
[----:B------:R-:W3:Y:S01]  /*4d70*/  SYNCS.PHASECHK.TRANS64.TRYWAIT P4, [UR6+0x188], R24 ;  /* 0x00018818ff0075a7 */ /* 0x000ee20008081106 */
[----:B------:R-:W-:Y:S01]  /*4d80*/  @P3 SHF.R.U32.HI R25, RZ, 0x10, R17 ;  /* 0x00000010ff193819 */ /* 0x000fe20000011611 */
[----:B------:R-:W-:Y:S01]  /*4d90*/  VIADD R28, R28, 0x1 ;  /* 0x000000011c1c7836 */ /* 0x000fe20000000000 */
[----:B------:R-:W2:Y:S08]  /*4da0*/  LDC.64 R8, c[0x0][0xb10] ;  /* 0x0002c400ff087b82 */ /* 0x000eb00000000a00 */
[----:B------:R-:W4:Y:S08]  /*4db0*/  LDC.64 R12, c[0x0][0xb18] ;  /* 0x0002c600ff0c7b82 */ /* 0x000f300000000a00 */
[----:B-1----:R-:W1:Y:S08]  /*4dc0*/  @!P1 LDC R0, c[0x0][0xb20] ;  /* 0x0002c800ff009b82 */ /* 0x002e700000000800 */
[----:B------:R-:W1:Y:S01]  /*4dd0*/  @!P1 LDC R2, c[0x0][0xb0c] ;  /* 0x0002c300ff029b82 */ /* 0x000e620000000800 */
[C---:B--2---:R-:W-:Y:S05]  /*4de0*/  @!P1 IMAD.HI.U32 R8, R11.reuse, R8, RZ ;  /* 0x000000080b089227 */ /* 0x044fea00078e00ff */
[----:B------:R-:W-:Y:S01]  /*4df0*/  @!P1 SHF.R.U32.HI R8, RZ, R9, R8 ;  /* 0x00000009ff089219 */ /* 0x000fe20000011608 */
[----:B----4-:R-:W-:Y:S01]  /*4e00*/  @!P1 IMAD.HI.U32 R13, R10, R13, RZ ;  /* 0x0000000d0a0d9227 */ /* 0x010fe200078e00ff */
[----:B------:R-:W-:Y:S04]  /*4e10*/  @!P1 ISETP.NE.AND P0, PT, R12, 0x1, PT ;  /* 0x000000010c00980c */ /* 0x000fe80003f05270 */
[----:B-1----:R-:W-:Y:S02]  /*4e20*/  @!P1 SHF.R.U32.HI R0, RZ, R0, R13 ;  /* 0x00000000ff009219 */ /* 0x002fe4000001160d */
[----:B------:R-:W-:Y:S02]  /*4e30*/  @!P1 ISETP.NE.AND P2, PT, R2, 0x1, PT ;  /* 0x000000010200980c */ /* 0x000fe40003f45270 */
[----:B------:R-:W-:Y:S02]  /*4e40*/  @!P1 SEL R9, R10, R0, !P0 ;  /* 0x000000000a099207 */ /* 0x000fe40004000000 */
[----:B------:R-:W-:Y:S02]  /*4e50*/  ELECT P0, URZ, PT ;  /* 0x0000000000ff782f */ /* 0x000fe40003800000 */
[----:B------:R-:W-:Y:S05]  /*4e60*/  @!P1 SEL R8, R11, R8, !P2 ;  /* 0x000000080b089207 */ /* 0x000fea0005000000 */
[----:B------:R-:W-:Y:S02]  /*4e70*/  @!P1 IMAD.IADD R0, R9, 0x1, -R8 ;  /* 0x0000000109009824 */ /* 0x000fe400078e0a08 */
[----:B------:R-:W-:Y:S02]  /*4e80*/  @!P1 IMAD.IADD R8, R8, 0x1, -R9 ;  /* 0x0000000108089824 */ /* 0x000fe400078e0a09 */
[----:B------:R-:W-:Y:S02]  /*4e90*/  @!P1 IMAD R11, R0, R2, R11 ;  /* 0x00000002000b9224 */ /* 0x000fe400078e020b */
[----:B------:R-:W-:Y:S01]  /*4ea0*/  @!P1 IMAD R10, R8, R12, R10 ;  /* 0x0000000c080a9224 */ /* 0x000fe200078e020a */
[----:B---3--:R-:W-:Y:S06]  /*4eb0*/  @!P4 BRA `(.L_x_95) ;  /* 0x000000240088c947 */ /* 0x008fec0003800000 */
.L_x_181:
[----:B------:R-:W-:Y:S01]  /*4ec0*/  PLOP3.LUT P5, PT, P5, P0, PT, 0xf2, 0x2f ;  /* 0x00000000002f781c */ /* 0x000fe20002fa1e72 */
[----:B------:R-:W-:Y:S01]  /*4ed0*/  UMOV UR14, 0x0 ;  /* 0x00000000000e7882 */ /* 0x000fe20000000000 */
[----:B------:R-:W-:Y:S01]  /*4ee0*/  LOP3.LUT R29, R29, 0x1, RZ, 0x3c, !PT ;  /* 0x000000011d1d7812 */ /* 0x000fe200078e3cff */
[----:B------:R-:W-:Y:S01]  /*4ef0*/  UMOV UR15, 0x10000000 ;  /* 0x10000000000f7882 */ /* 0x000fe20000000000 */
[----:B------:R-:W-:Y:S01]  /*4f00*/  UMOV UR12, UR36 ;  /* 0x00000024000c7c82 */ /* 0x000fe20008000000 */
[----:B------:R-:W-:Y:S08]  /*4f10*/  @P3 R2UR UR36, R25 ;  /* 0x00000000192432ca */ /* 0x000ff000000e0000 */
[----:B------:R-:W-:Y:S01]  /*4f20*/  @!P5 IADD3 R2, P0, PT, R30, 0x580, RZ ;  /* 0x000005801e02d810 */ /* 0x000fe20007f1e0ff */
[----:B------:R-:W-:Y:S01]  /*4f30*/  @!P5 IMAD.SHL.U32 R52, R52, 0x10, RZ ;  /* 0x000000103434d824 */ /* 0x000fe200078e00ff */
[----:B------:R-:W-:Y:S01]  /*4f40*/  VOTEU.ALL UP1, P5 ;  /* 0x0000000000ff7886 */ /* 0x000fe20002820000 */
[----:B------:R-:W-:Y:S01]  /*4f50*/  @!P5 IMAD.SHL.U32 R53, R53, 0x80, RZ ;  /* 0x000000803535d824 */ /* 0x000fe200078e00ff */
[----:B------:R-:W-:Y:S01]  /*4f60*/  @!P5 R2UR UR8, R2 ;  /* 0x000000000208d2ca */ /* 0x000fe200000e0000 */
[----:B-1----:R-:W-:Y:S01]  /*4f70*/  @!P5 IMAD.X R0, RZ, RZ, R31, P0 ;  /* 0x000000ffff00d224 */ /* 0x002fe200000e061f */
[----:B------:R-:W-:Y:S01]  /*4f80*/  @!P5 R2UR UR10, R52 ;  /* 0x00000000340ad2ca */ /* 0x000fe200000e0000 */
[----:B------:R-:W-:Y:S01]  /*4f90*/  @!UP1 UIADD3 UR9, UPT, UPT, UR6, 0x180, URZ ;  /* 0x0000018006099890 */ /* 0x000fe2000fffe0ff */
[----:B------:R-:W-:Y:S01]  /*4fa0*/  @!P5 R2UR UR11, R53 ;  /* 0x00000000350bd2ca */ /* 0x000fe200000e0000 */
[----:B------:R-:W-:Y:S01]  /*4fb0*/  IMAD.IADD R52, R10, 0x1, R50 ;  /* 0x000000010a347824 */ /* 0x000fe200078e0232 */
[----:B------:R-:W-:Y:S01]  /*4fc0*/  @!P5 R2UR UR7, R0 ;  /* 0x000000000007d2ca */ /* 0x000fe200000e0000 */
[----:B------:R-:W-:Y:S01]  /*4fd0*/  IMAD.IADD R53, R11, 0x1, R51 ;  /* 0x000000010b357824 */ /* 0x000fe200078e0233 */
[C---:B------:R-:W-:Y:S04]  /*4fe0*/  ISETP.NE.AND P0, PT, R28.reuse, 0x2, PT ;  /* 0x000000021c00780c */ /* 0x040fe80003f05270 */
[----:B------:R-:W-:Y:S01]  /*4ff0*/  SEL R0, RZ, 0x1, P0 ;  /* 0x00000001ff007807 */ /* 0x000fe20000000000 */
[----:B------:R-:W-:Y:S01]  /*5000*/  IMAD.U32 R8, RZ, RZ, UR8 ;  /* 0x00000008ff087e24 */ /* 0x000fe2000f8e00ff */
[----:B------:R-:W-:Y:S01]  /*5010*/  @!UP1 UIADD3 UR8, UPT, UPT, UR6, 0x280, URZ ;  /* 0x0000028006089890 */ /* 0x000fe2000fffe0ff */
[----:B------:R-:W-:Y:S01]  /*5020*/  SEL R28, R28, RZ, P0 ;  /* 0x000000ff1c1c7207 */ /* 0x000fe20000000000 */
[----:B------:R-:W-:Y:S01]  /*5030*/  VOTEU.ALL UP1, P5 ;  /* 0x0000000000ff7886 */ /* 0x000fe20002820000 */
[----:B------:R-:W-:Y:S02]  /*5040*/  LOP3.LUT R27, R27, R0, RZ, 0x3c, !PT ;  /* 0x000000001b1b7212 */ /* 0x000fe400078e3cff */
[----:B------:R-:W-:Y:S01]  /*5050*/  IMAD.U32 R9, RZ, RZ, UR7 ;  /* 0x00000007ff097e24 */ /* 0x000fe2000f8e00ff */
[----:B------:R-:W-:Y:S04]  /*5060*/  @!P5 R2UR UR16, R8 ;  /* 0x000000000810d2ca */ /* 0x000fe800000e0000 */
[----:B------:R-:W-:Y:S11]  /*5070*/  @!P5 R2UR UR17, R9 ;  /* 0x000000000911d2ca */ /* 0x000ff600000e0000 */
[----:B------:R-:W-:Y:S02]  /*5080*/  @!UPT UIADD3 URZ, UPT, UPT, URZ, URZ, URZ ;  /* 0x000000fffffff290 */ /* 0x000fe4000fffe0ff */
[----:B------:R3:W-:Y:S01]  /*5090*/  @!UP1 UTMALDG.3D [UR8], [UR16], desc[UR14] ;  /* 0x00000e08100095b4 */ /* 0x0007e20008011000 */
[----:B------:R3:W-:Y:S01]  /*50a0*/  @!P5 SYNCS.ARRIVE.TRANS64.RED.A0TR RZ, [UR6+0x180], R23 ;  /* 0x00018017ffffd9a7 */ /* 0x0007e20008300406 */
[----:B------:R-:W-:Y:S01]  /*50b0*/  UPLOP3.LUT UP1, UPT, UPT, UPT, UPT, 0x80, 0x8 ;  /* 0x000000000008789c */ /* 0x000fe20003f2f070 */
[----:B------:R-:W-:Y:S01]  /*50c0*/  SYNCS.ARRIVE.TRANS64.RED.A1T0 RZ, [UR39], RZ ;  /* 0x000000ffffff79a7 */ /* 0x000fe20008100427 */
[----:B------:R-:W-:Y:S09]  /*50d0*/  @P3 BRA `(.L_x_96) ;  /* 0xfffffff400b43947 */ /* 0x000ff2000383ffff */
[----:B------:R-:W-:Y:S07]  /*50e0*/  MOV R0, UR6 ;  /* 0x0000000600007c02 */ /* 0x000fee0008000f00 */
.L_x_97:
[----:B-1----:R-:W-:-:S04]  /*50f0*/  SHF.L.U32 R2, R29, 0x1f, RZ ;  /* 0x0000001f1d027819 */ /* 0x002fc800000006ff */
[----:B------:R1:W2:Y:S03]  /*5100*/  SYNCS.PHASECHK.TRANS64.TRYWAIT P0, [R0+URZ+0x188], R2 ;  /* 0x00018802000075a7 */ /* 0x0002a600080011ff */
[----:B--2---:R-:W-:Y:S05]  /*5110*/  @!P0 NANOSLEEP.SYNCS 0x989680 ;  /* 0x009896800000895d */ /* 0x004fea0003900000 */
[----:B------:R-:W2:Y:S02]  /*5120*/  @!P0 SYNCS.PHASECHK.TRANS64 P0, [R0+URZ+0x188], R2 ;  /* 0x00018802000085a7 */ /* 0x000ea400080010ff */
[----:B--23--:R-:W-:Y:S05]  /*5130*/  @P0 EXIT ;  /* 0x000000000000094d */ /* 0x00cfea0003800000 */
[----:B------:R-:W-:Y:S05]  /*5140*/  BRA `(.L_x_97) ;  /* 0xfffffffc00e87947 */ /* 0x000fea000383ffff */
.L_x_88:
[----:B------:R-:W-:-:S06]  /*5150*/  UISETP.GE.AND UP1, UPT, UR8, 0x4, UPT ;  /* 0x000000040800788c */ /* 0x000fcc000bf26270 */
[----:B------:R-:W-:-:S13]  /*5160*/  PLOP3.LUT P0, PT, PT, PT, UP1, 0x80, 0x8 ;  /* 0x000000000008781c */ /* 0x000fda0003f0f018 */
[----:B------:R-:W-:Y:S05]  /*5170*/  @!P0 EXIT ;  /* 0x000000000000894d */ /* 0x000fea0003800000 */
[----:B------:R-:W-:Y:S01]  /*5180*/  BAR.SYNC.DEFER_BLOCKING 0x6, 0xa0 ;  /* 0x0182800000007b1d */ /* 0x000fe20000010000 */
[----:B------:R-:W-:Y:S01]  /*5190*/  IMAD.U32 R31, R64, 0x10000, RZ ;  /* 0x00010000401f7824 */ /* 0x000fe200078e00ff */
[----:B------:R-:W-:Y:S01]  /*51a0*/  LOP3.LUT R63, R2, 0x60, R64, 0xf8, !PT ;  /* 0x00000060023f7812 */ /* 0x000fe200078ef840 */
[----:B------:R-:W-:Y:S01]  /*51b0*/  IMAD.MOV.U32 R62, RZ, RZ, RZ ;  /* 0x000000ffff3e7224 */ /* 0x000fe200078e00ff */
[----:B------:R-:W-:Y:S01]  /*51c0*/  LOP3.LUT R64, R64, 0x60, RZ, 0xc0, !PT ;  /* 0x0000006040407812 */ /* 0x000fe200078ec0ff */
[----:B------:R-:W-:Y:S01]  /*51d0*/  IMAD.MOV.U32 R66, RZ, RZ, RZ ;  /* 0x000000ffff427224 */ /* 0x000fe200078e00ff */
[----:B------:R-:W-:Y:S02]  /*51e0*/  UMOV UR46, 0x400 ;  /* 0x00000400002e7882 */ /* 0x000fe40000000000 */
[----:B------:R-:W1:Y:S01]  /*51f0*/  LDC R57, c[0x0][0x370] ;  /* 0x0000dc00ff397b82 */ /* 0x000e620000000800 */
[----:B------:R-:W-:Y:S01]  /*5200*/  ULEA UR46, UR39, UR46, 0x18 ;  /* 0x0000002e272e7291 */ /* 0x000fe2000f8ec0ff */
[----:B------:R-:W-:-:S02]  /*5210*/  LOP3.LUT R31, R31, 0x600000, RZ, 0xc0, !PT ;  /* 0x006000001f1f7812 */ /* 0x000fc400078ec0ff */
[----:B------:R-:W-:Y:S01]  /*5220*/  CS2R R60, SRZ ;  /* 0x00000000003c7805 */ /* 0x000fe2000001ff00 */
[----:B------:R-:W2:Y:S02]  /*5230*/  LDCU.64 UR48, c[0x0][0x348] ;  /* 0x00006900ff3077ac */ /* 0x000ea40008000a00 */
[----:B------:R-:W-:Y:S01]  /*5240*/  LEA R63, R63, UR46, 0x4 ;  /* 0x0000002e3f3f7c11 */ /* 0x000fe2000f8e20ff */
[----:B------:R-:W4:Y:S01]  /*5250*/  LDC R28, c[0x0][0xb0c] ;  /* 0x0002c300ff1c7b82 */ /* 0x000f220000000800 */
[----:B------:R-:W1:Y:S01]  /*5260*/  LDCU.64 UR40, c[0x0][0x888] ;  /* 0x00011100ff2877ac */ /* 0x000e620008000a00 */
[----:B------:R-:W1:Y:S06]  /*5270*/  LDCU.64 UR42, c[0x0][0x890] ;  /* 0x00011200ff2a77ac */ /* 0x000e6c0008000a00 */
[----:B------:R-:W1:Y:S01]  /*5280*/  LDC R55, c[0x0][0xb20] ;  /* 0x0002c800ff377b82 */ /* 0x000e620000000800 */
[----:B------:R-:W3:Y:S01]  /*5290*/  LDS R0, [UR46+0x250] ;  /* 0x0002502eff007984 */ /* 0x000ee20008000800 */
[----:B------:R-:W-:-:S06]  /*52a0*/  UMOV UR37, URZ ;  /* 0x000000ff00257c82 */ /* 0x000fcc0008000000 */
[----:B------:R-:W1:Y:S08]  /*52b0*/  LDC R27, c[0x0][0xb30] ;  /* 0x0002cc00ff1b7b82 */ /* 0x000e700000000800 */
[----:B------:R-:W1:Y:S08]  /*52c0*/  LDC.64 R48, c[0x0][0xb10] ;  /* 0x0002c400ff307b82 */ /* 0x000e700000000a00 */
[----:B------:R-:W1:Y:S08]  /*52d0*/  LDC.64 R24, c[0x0][0xb18] ;  /* 0x0002c600ff187b82 */ /* 0x000e700000000a00 */
[----:B------:R-:W1:Y:S08]  /*52e0*/  LDC.64 R22, c[0x0][0xb28] ;  /* 0x0002ca00ff167b82 */ /* 0x000e700000000a00 */
[----:B------:R-:W1:Y:S01]  /*52f0*/  LDC.64 R46, c[0x0][0x8b0] ;  /* 0x00022c00ff2e7b82 */ /* 0x000e620000000a00 */
[----:B---3--:R-:W-:-:S07]  /*5300*/  IMAD.IADD R31, R0, 0x1, R31 ;  /* 0x00000001001f7824 */ /* 0x008fce00078e021f */
[----:B------:R-:W3:Y:S08]  /*5310*/  LDC.64 R44, c[0x0][0x8a8] ;  /* 0x00022a00ff2c7b82 */ /* 0x000ef00000000a00 */
[----:B--2-4-:R-:W1:Y:S02]  /*5320*/  LDC R56, c[0x0][0x374] ;  /* 0x0000dd00ff387b82 */ /* 0x014e640000000800 */
.L_x_110:
[C---:B------:R-:W-:Y:S02]  /*5330*/  LEA R0, R66.reuse, UR46, 0x3 ;  /* 0x0000002e42007c11 */ /* 0x040fe4000f8e18ff */
[----:B------:R-:W-:Y:S02]  /*5340*/  SHF.L.U32 R2, R61, 0x1f, RZ ;  /* 0x0000001f3d027819 */ /* 0x000fe400000006ff */
[----:B------:R-:W-:Y:S02]  /*5350*/  LEA R8, R66, UR46, 0x4 ;  /* 0x0000002e42087c11 */ /* 0x000fe4000f8e20ff */
[----:B--2---:R-:W2:Y:S02]  /*5360*/  SYNCS.PHASECHK.TRANS64.TRYWAIT P0, [R0+URZ+0x1a0], R2 ;  /* 0x0001a002000075a7 */ /* 0x004ea400080011ff */
[----:B-12---:R-:W-:Y:S05]  /*5370*/  @!P0 BRA `(.L_x_98) ;  /* 0x0000002000708947 */ /* 0x006fea0003800000 */
.L_x_182:
[----:B------:R-:W-:Y:S01]  /*5380*/  ISETP.GE.AND P0, PT, R26, 0x1, PT ;  /* 0x000000011a00780c */ /* 0x000fe20003f06270 */
[----:B------:R-:W4:Y:S01]  /*5390*/  LDS.128 R8, [R8+0x230] ;  /* 0x0002300008087984 */ /* 0x000f220000000c00 */
[----:B-1----:R-:W-:Y:S01]  /*53a0*/  ISETP.NE.U32.AND P3, PT, R46, RZ, PT ;  /* 0x000000ff2e00720c */ /* 0x002fe20003f65070 */
[----:B--2---:R-:W-:Y:S01]  /*53b0*/  VIADD R0, R0, 0x1b0 ;  /* 0x000001b000007836 */ /* 0x004fe20000000000 */
[----:B------:R-:W-:Y:S04]  /*53c0*/  UISETP.NE.AND UP0, UPT, UR47, URZ, UPT ;  /* 0x000000ff2f00728c */ /* 0x000fe8000bf05270 */
[----:B------:R-:W-:Y:S01]  /*53d0*/  PRMT R0, RZ, 0x654, R0 ;  /* 0x00000654ff007816 */ /* 0x000fe20000000000 */
[----:B------:R-:W-:Y:S01]  /*53e0*/  @!PT LDS RZ, [RZ] ;  /* 0x00000000fffff984 */ /* 0x000fe20000000800 */
[----:B------:R-:W-:Y:S01]  /*53f0*/  @!PT LDS RZ, [RZ] ;  /* 0x00000000fffff984 */ /* 0x000fe20000000800 */
[----:B------:R-:W-:Y:S01]  /*5400*/  @!PT LDS RZ, [RZ] ;  /* 0x00000000fffff984 */ /* 0x000fe20000000800 */
[----:B------:R-:W-:Y:S01]  /*5410*/  @!PT LDS RZ, [RZ] ;  /* 0x00000000fffff984 */ /* 0x000fe20000000800 */
[----:B------:R1:W-:Y:S06]  /*5420*/  MEMBAR.ALL.CTA ;  /* 0x0000000000007992 */ /* 0x0003ec0000008000 */
[----:B-1----:R-:W1:Y:S01]  /*5430*/  FENCE.VIEW.ASYNC.S ;  /* 0x00000000000073c6 */ /* 0x002e620000000000 */
[----:B------:R-:W-:Y:S01]  /*5440*/  PLOP3.LUT P2, PT, PT, PT, UP0, 0x80, 0x8 ;  /* 0x000000000008781c */ /* 0x000fe20003f4f008 */
[----:B-1----:R1:W-:Y:S01]  /*5450*/  SYNCS.ARRIVE.TRANS64.RED.A1T0 RZ, [R0+URZ], RZ ;  /* 0x000000ff00ff79a7 */ /* 0x0023e200081004ff */
[----:B----4-:R-:W-:Y:S04]  /*5460*/  LOP3.LUT P6, RZ, R10, 0x1, RZ, 0xc0, !PT ;  /* 0x000000010aff7812 */ /* 0x010fe800078cc0ff */
[----:B------:R-:W-:Y:S09]  /*5470*/  P2R R65, PR, RZ, 0x40 ;  /* 0x00000040ff417803 */ /* 0x000ff20000000000 */
[----:B------:R-:W-:Y:S02]  /*5480*/  @P6 MOV R30, R8 ;  /* 0x00000008001e6202 */ /* 0x000fe40000000f00 */
[----:B------:R-:W-:Y:S01]  /*5490*/  @P6 LOP3.LUT R29, R9, 0xffff, RZ, 0xc0, !PT ;  /* 0x0000ffff091d6812 */ /* 0x000fe200078ec0ff */
[----:B-1----:R-:W-:Y:S06]  /*54a0*/  @!P0 BRA `(.L_x_99) ;  /* 0x0000000000a48947 */ /* 0x002fec0003800000 */
[----:B------:R-:W-:Y:S01]  /*54b0*/  IMAD.HI.U32 R0, R56, R25, RZ ;  /* 0x0000001938007227 */ /* 0x000fe200078e00ff */
[----:B------:R-:W-:Y:S02]  /*54c0*/  ISETP.NE.AND P0, PT, R24, 0x1, PT ;  /* 0x000000011800780c */ /* 0x000fe40003f05270 */
[----:B------:R-:W-:Y:S01]  /*54d0*/  ISETP.NE.AND P1, PT, R26, 0x1, PT ;  /* 0x000000011a00780c */ /* 0x000fe20003f25270 */
[----:B------:R-:W-:Y:S01]  /*54e0*/  IMAD.HI.U32 R4, R57, R48, RZ ;  /* 0x0000003039047227 */ /* 0x000fe200078e00ff */
[----:B------:R-:W-:Y:S02]  /*54f0*/  SHF.R.U32.HI R0, RZ, R55, R0 ;  /* 0x00000037ff007219 */ /* 0x000fe40000011600 */
[----:B------:R-:W-:Y:S01]  /*5500*/  ISETP.NE.AND P4, PT, R28, 0x1, PT ;  /* 0x000000011c00780c */ /* 0x000fe20003f85270 */
[----:B------:R-:W-:Y:S01]  /*5510*/  IMAD.HI.U32 R6, R29, R25, RZ ;  /* 0x000000191d067227 */ /* 0x000fe200078e00ff */
[-C--:B------:R-:W-:Y:S02]  /*5520*/  SHF.R.U32.HI R4, RZ, R49.reuse, R4 ;  /* 0x00000031ff047219 */ /* 0x080fe40000011604 */
[----:B------:R-:W-:Y:S01]  /*5530*/  SEL R0, R56, R0, !P0 ;  /* 0x0000000038007207 */ /* 0x000fe20004000000 */
[----:B------:R-:W-:Y:S01]  /*5540*/  IMAD.HI.U32 R5, R30, R48, RZ ;  /* 0x000000301e057227 */ /* 0x000fe200078e00ff */
[----:B------:R-:W-:Y:S03]  /*5550*/  SEL R4, R57, R4, !P4 ;  /* 0x0000000439047207 */ /* 0x000fe60006000000 */
[-C--:B------:R-:W-:Y:S01]  /*5560*/  IMAD.HI.U32 R3, R0, R22.reuse, RZ ;  /* 0x0000001600037227 */ /* 0x080fe200078e00ff */
[----:B------:R-:W-:Y:S03]  /*5570*/  SHF.R.U32.HI R5, RZ, R49, R5 ;  /* 0x00000031ff057219 */ /* 0x000fe60000011605 */
[----:B------:R-:W-:Y:S01]  /*5580*/  IMAD.HI.U32 R2, R4, R22, RZ ;  /* 0x0000001604027227 */ /* 0x000fe200078e00ff */
[----:B------:R-:W-:Y:S02]  /*5590*/  @P1 SHF.R.U32.HI R0, RZ, R23, R3 ;  /* 0x00000017ff001219 */ /* 0x000fe40000011603 */
[----:B------:R-:W-:Y:S02]  /*55a0*/  SHF.R.U32.HI R3, RZ, R55, R6 ;  /* 0x00000037ff037219 */ /* 0x000fe40000011606 */
[----:B------:R-:W-:Y:S01]  /*55b0*/  @P1 SHF.R.U32.HI R4, RZ, R23, R2 ;  /* 0x00000017ff041219 */ /* 0x000fe20000011602 */
[----:B------:R-:W-:Y:S01]  /*55c0*/  IMAD R0, R26, R0, RZ ;  /* 0x000000001a007224 */ /* 0x000fe200078e02ff */
[----:B------:R-:W-:Y:S02]  /*55d0*/  SEL R3, R29, R3, !P0 ;  /* 0x000000031d037207 */ /* 0x000fe40004000000 */
[----:B------:R-:W-:Y:S01]  /*55e0*/  SEL R2, R30, R5, !P4 ;  /* 0x000000051e027207 */ /* 0x000fe20006000000 */
[----:B------:R-:W-:Y:S01]  /*55f0*/  IMAD R5, R26, R4, RZ ;  /* 0x000000041a057224 */ /* 0x000fe200078e02ff */
[C---:B------:R-:W-:Y:S01]  /*5600*/  ISETP.GE.AND P0, PT, R3.reuse, R0, PT ;  /* 0x000000000300720c */ /* 0x040fe20003f06270 */
[C---:B------:R-:W-:Y:S03]  /*5610*/  IMAD.HI.U32 R0, R3.reuse, R22, RZ ;  /* 0x0000001603007227 */ /* 0x040fe600078e00ff */
[C---:B------:R-:W-:Y:S02]  /*5620*/  ISETP.GE.OR P0, PT, R2.reuse, R5, P0 ;  /* 0x000000050200720c */ /* 0x040fe40000706670 */
[----:B------:R-:W-:Y:S04]  /*5630*/  SHF.R.U32.HI R0, RZ, R23, R0 ;  /* 0x00000017ff007219 */ /* 0x000fe80000011600 */
[C---:B------:R-:W-:Y:S05]  /*5640*/  SEL R6, R3.reuse, R0, !P1 ;  /* 0x0000000003067207 */ /* 0x040fea0004800000 */
        /* <DEDUP_REMOVED lines=15> */
.L_x_99:
[----:B------:R-:W-:Y:S01]  /*5740*/  UISETP.NE.U32.AND UP3, UPT, UR42, URZ, UPT ;  /* 0x000000ff2a00728c */ /* 0x000fe2000bf65070 */
[----:B------:R-:W-:Y:S03]  /*5750*/  ISETP.NE.AND.EX P3, PT, R47, RZ, PT, P3 ;  /* 0x000000ff2f00720c */ /* 0x000fe60003f65330 */
[----:B------:R-:W-:Y:S09]  /*5760*/  UISETP.NE.AND.EX UP3, UPT, UR43, URZ, UPT, UP3 ;  /* 0x000000ff2b00728c */ /* 0x000ff2000bf65330 */
[----:B------:R-:W-:Y:S05]  /*5770*/  BRA.U !UP3, `(.L_x_100) ;  /* 0x000000010b387547 */ /* 0x000fea000b800000 */
[----:B------:R-:W-:Y:S01]  /*5780*/  UISETP.NE.U32.AND UP0, UPT, UR40, URZ, UPT ;  /* 0x000000ff2800728c */ /* 0x000fe2000bf05070 */
[----:B------:R-:W-:Y:S03]  /*5790*/  HFMA2 R54, -RZ, RZ, 0, 5.9604644775390625e-08 ;  /* 0x00000001ff367431 */ /* 0x000fe600000001ff */
[----:B------:R-:W-:Y:S06]  /*57a0*/  UISETP.NE.AND.EX UP0, UPT, UR41, URZ, UPT, UP0 ;  /* 0x000000ff2900728c */ /* 0x000fec000bf05300 */
[----:B------:R-:W-:Y:S05]  /*57b0*/  PLOP3.LUT P0, PT, PT, PT, UP0, 0x80, 0x8 ;  /* 0x000000000008781c */ /* 0x000fea0003f0f008 */
[----:B------:R-:W1:Y:S01]  /*57c0*/  @UP0 LDCU.64 UR6, c[0x0][0x888] ;  /* 0x00011100ff0607ac */ /* 0x000e620008000a00 */
[----:B------:R-:W-:Y:S04]  /*57d0*/  @UP0 UIMAD UR4, UR36, UR42, URZ ;  /* 0x0000002a240402a4 */ /* 0x000fe8000f8e02ff */
[----:B-1----:R-:W-:Y:S06]  /*57e0*/  @UP0 UIMAD.WIDE UR6, UR4, 0x4, UR6 ;  /* 0x00000004040608a5 */ /* 0x002fec000f8e0206 */
[----:B------:R-:W-:Y:S02]  /*57f0*/  IMAD.U32 R2, RZ, RZ, UR6 ;  /* 0x00000006ff027e24 */ /* 0x000fe4000f8e00ff */
[----:B------:R-:W-:Y:S05]  /*5800*/  IMAD.U32 R3, RZ, RZ, UR7 ;  /* 0x00000007ff037e24 */ /* 0x000fea000f8e00ff */
[----:B------:R-:W2:Y:S02]  /*5810*/  @P0 LDG.E R0, desc[UR44][R2.64] ;  /* 0x0000002c02000981 */ /* 0x000ea4000c1e1900 */
[----:B--2---:R-:W-:Y:S01]  /*5820*/  @P0 R2UR UR38, R0 ;  /* 0x00000000002602ca */ /* 0x004fe200000e0000 */
[----:B------:R-:W-:Y:S05]  /*5830*/  IMAD.MOV.U32 R0, RZ, RZ, 0x1 ;  /* 0x00000001ff007424 */ /* 0x000fea00078e00ff */
[----:B------:R-:W-:Y:S08]  /*5840*/  @!P0 PRMT R54, R0, 0x7610, R54 ;  /* 0x0000761000368816 */ /* 0x000ff00000000036 */
[----:B------:R-:W1:Y:S02]  /*5850*/  @!UP0 LDCU UR38, c[0x0][0x880] ;  /* 0x00011000ff2687ac */ /* 0x000e640008000800 */
.L_x_100:
[----:B------:R-:W-:Y:S05]  /*5860*/  @!P3 BRA `(.L_x_101) ;  /* 0x000000000020b947 */ /* 0x000fea0003800000 */
[----:B---3--:R-:W-:Y:S04]  /*5870*/  ISETP.NE.U32.AND P0, PT, R44, RZ, PT ;  /* 0x000000ff2c00720c */ /* 0x008fe80003f05070 */
[----:B------:R-:W-:Y:S11]  /*5880*/  ISETP.NE.AND.EX P0, PT, R45, RZ, PT, P0 ;  /* 0x000000ff2d00720c */ /* 0x000ff60003f05300 */
[----:B------:R-:W-:Y:S02]  /*5890*/  @!UPT UIADD3 URZ, UPT, UPT, URZ, URZ, URZ ;  /* 0x000000fffffff290 */ /* 0x000fe4000fffe0ff */
[----:B------:R-:W2:Y:S01]  /*58a0*/  @P0 LDC.64 R2, c[0x0][0x8a8] ;  /* 0x00022a00ff020b82 */ /* 0x000ea20000000a00 */
[----:B------:R-:W-:Y:S04]  /*58b0*/  @P0 IMAD R0, R46, UR36, RZ ;  /* 0x000000242e000c24 */ /* 0x000fe8000f8e02ff */
[----:B--2---:R-:W-:Y:S05]  /*58c0*/  @P0 IMAD.WIDE R2, R0, 0x4, R2 ;  /* 0x0000000400020825 */ /* 0x004fea00078e0202 */
[----:B-----5:R2:W5:Y:S02]  /*58d0*/  @P0 LDG.E R32, desc[UR44][R2.64] ;  /* 0x0000002c02200981 */ /* 0x020564000c1e1900 */
[----:B--2---:R-:W4:Y:S02]  /*58e0*/  @!P0 LDC R32, c[0x0][0x8a0] ;  /* 0x00022800ff208b82 */ /* 0x004f240000000800 */
.L_x_101:
[----:B------:R-:W2:Y:S01]  /*58f0*/  LDC.64 R6, c[0x0][0xb10] ;  /* 0x0002c400ff067b82 */ /* 0x000ea20000000a00 */
[----:B------:R-:W-:Y:S01]  /*5900*/  UISETP.NE.AND UP4, UPT, UR47, URZ, UPT ;  /* 0x000000ff2f00728c */ /* 0x000fe2000bf85270 */
[----:B-1----:R-:W-:Y:S01]  /*5910*/  @P2 FSETP.NEU.AND P1, PT, RZ, UR38, PT ;  /* 0x00000026ff002c0b */ /* 0x002fe2000bf2d000 */
[----:B------:R-:W-:Y:S01]  /*5920*/  UPLOP3.LUT UP0, UPT, UPT, UPT, UPT, 0x40, 0x4 ;  /* 0x000000000004789c */ /* 0x000fe20003f0e870 */
[----:B------:R-:W-:Y:S01]  /*5930*/  @P2 LOP3.LUT P0, RZ, R54, 0xff, RZ, 0xc0, !PT ;  /* 0x000000ff36ff2812 */ /* 0x000fe2000780c0ff */
[----:B------:R-:W-:Y:S03]  /*5940*/  ULEA UR50, UR37, UR46, 0x3 ;  /* 0x0000002e25327291 */ /* 0x000fe6000f8e18ff */
[----:B------:R-:W1:Y:S01]  /*5950*/  LDC.64 R4, c[0x0][0xb18] ;  /* 0x0002c600ff047b82 */ /* 0x000e620000000a00 */
[----:B------:R-:W-:Y:S01]  /*5960*/  SHF.L.U32 R12, R62, 0x1f, RZ ;  /* 0x0000001f3e0c7819 */ /* 0x000fe200000006ff */
[----:B------:R-:W-:Y:S01]  /*5970*/  VIADD R66, R66, 0x1 ;  /* 0x0000000142427836 */ /* 0x000fe20000000000 */
[----:B------:R-:W-:Y:S02]  /*5980*/  @P6 SHF.R.U32.HI R59, RZ, 0x10, R9 ;  /* 0x00000010ff3b6819 */ /* 0x000fe40000011609 */
[----:B------:R-:W-:Y:S02]  /*5990*/  CS2R R38, SRZ ;  /* 0x0000000000267805 */ /* 0x000fe4000001ff00 */
[----:B------:R-:W-:Y:S01]  /*59a0*/  CS2R R36, SRZ ;  /* 0x0000000000247805 */ /* 0x000fe2000001ff00 */
[----:B------:R-:W3:Y:S01]  /*59b0*/  @UP4 LDCU.64 UR4, c[0x0][0x888] ;  /* 0x00011100ff0447ac */ /* 0x000ee20008000a00 */
[----:B------:R-:W-:Y:S01]  /*59c0*/  @UP4 UPLOP3.LUT UP0, UPT, UPT, UPT, UP3, 0x80, 0x8 ;  /* 0x000000000008489c */ /* 0x000fe20003f0f030 */
[----:B------:R-:W-:Y:S01]  /*59d0*/  @P2 VOTEU.ANY UP1, P1 ;  /* 0x0000000000ff2886 */ /* 0x000fe20000820100 */
[----:B---3--:R-:W-:Y:S02]  /*59e0*/  @UP4 UISETP.NE.U32.AND UP2, UPT, UR4, URZ, UPT ;  /* 0x000000ff0400428c */ /* 0x008fe4000bf45070 */
[----:B------:R-:W-:Y:S02]  /*59f0*/  @UP4 USEL UR4, URZ, 0xffffffff, UP1 ;  /* 0xffffffffff044887 */ /* 0x000fe40008800000 */
[----:B------:R-:W-:Y:S01]  /*5a00*/  @UP4 UISETP.NE.AND.EX UP2, UPT, UR5, URZ, UPT, UP2 ;  /* 0x000000ff0500428c */ /* 0x000fe2000bf45320 */
[----:B------:R-:W-:Y:S01]  /*5a10*/  @P2 VOTEU.ANY UP1, P0 ;  /* 0x0000000000ff2886 */ /* 0x000fe20000020100 */
[----:B------:R-:W-:Y:S02]  /*5a20*/  ISETP.NE.AND P0, PT, R27, 0x1, PT ;  /* 0x000000011b00780c */ /* 0x000fe40003f05270 */
[----:B------:R-:W-:Y:S04]  /*5a30*/  @UP4 USEL UR5, URZ, 0xffffffff, UP2 ;  /* 0xffffffffff054887 */ /* 0x000fe80009000000 */
[----:B------:R-:W-:Y:S04]  /*5a40*/  @UP0 USEL UR4, UR5, UR4, !UP1 ;  /* 0x0000000405040287 */ /* 0x000fe8000c800000 */
[----:B------:R-:W-:Y:S03]  /*5a50*/  @UP4 ULOP3.LUT UR4, UR4, 0x1, URZ, 0xc0, !UPT ;  /* 0x0000000104044892 */ /* 0x000fe6000f8ec0ff */
[----:B------:R-:W3:Y:S01]  /*5a60*/  @!P0 LDC R2, c[0x0][0xb0c] ;  /* 0x0002c300ff028b82 */ /* 0x000ee20000000800 */
[----:B------:R-:W-:Y:S01]  /*5a70*/  UISETP.NE.U32.OR UP0, UPT, UR4, 0x1, !UP4 ;  /* 0x000000010400788c */ /* 0x000fe2000e705470 */
[----:B--2---:R-:W-:Y:S01]  /*5a80*/  @!P0 IMAD.HI.U32 R3, R30, R6, RZ ;  /* 0x000000061e038227 */ /* 0x004fe200078e00ff */
[----:B-1----:R-:W-:Y:S03]  /*5a90*/  @!P0 ISETP.NE.AND P1, PT, R4, 0x1, PT ;  /* 0x000000010400880c */ /* 0x002fe60003f25270 */
[C---:B------:R-:W-:Y:S01]  /*5aa0*/  @!P0 IMAD.HI.U32 R5, R29.reuse, R5, RZ ;  /* 0x000000051d058227 */ /* 0x040fe200078e00ff */
[----:B------:R-:W-:Y:S02]  /*5ab0*/  PLOP3.LUT P3, PT, PT, PT, UP0, 0x80, 0x8 ;  /* 0x000000000008781c */ /* 0x000fe40003f6f008 */
[----:B------:R-:W-:Y:S11]  /*5ac0*/  @!P0 SHF.R.U32.HI R3, RZ, R7, R3 ;  /* 0x00000007ff038219 */ /* 0x000ff60000011603 */
[----:B------:R-:W-:Y:S04]  /*5ad0*/  @P3 SHF.L.U32 R0, R60, 0x1f, RZ ;  /* 0x0000001f3c003819 */ /* 0x000fe800000006ff */
[----:B------:R1:W2:Y:S01]  /*5ae0*/  @P3 SYNCS.PHASECHK.TRANS64.TRYWAIT P5, [UR46+0x180], R0 ;  /* 0x00018000ff0035a7 */ /* 0x0002a200080a112e */
[----:B---3--:R-:W-:Y:S04]  /*5af0*/  @!P0 ISETP.NE.AND P2, PT, R2, 0x1, PT ;  /* 0x000000010200880c */ /* 0x008fe80003f45270 */
[----:B------:R-:W-:Y:S01]  /*5b00*/  @!P0 SEL R3, R30, R3, !P2 ;  /* 0x000000031e038207 */ /* 0x000fe20005000000 */
[----:B------:R3:W3:Y:S01]  /*5b10*/  SYNCS.PHASECHK.TRANS64.TRYWAIT P4, [UR50+0x1c0], R12 ;  /* 0x0001c00cff0075a7 */ /* 0x0006e20008081132 */
[----:B-1----:R-:W1:Y:S02]  /*5b20*/  @!P0 LDC R0, c[0x0][0xb20] ;  /* 0x0002c800ff008b82 */ /* 0x002e640000000800 */
[----:B-1----:R-:W-:Y:S04]  /*5b30*/  @!P0 SHF.R.U32.HI R0, RZ, R0, R5 ;  /* 0x00000000ff008219 */ /* 0x002fe80000011605 */
[----:B------:R-:W-:Y:S05]  /*5b40*/  @!P0 SEL R5, R29, R0, !P1 ;  /* 0x000000001d058207 */ /* 0x000fea0004800000 */
[----:B------:R-:W-:Y:S02]  /*5b50*/  @!P0 IMAD.IADD R0, R5, 0x1, -R3 ;  /* 0x0000000105008824 */ /* 0x000fe400078e0a03 */
[----:B------:R-:W-:Y:S02]  /*5b60*/  @!P0 IMAD.IADD R3, R3, 0x1, -R5 ;  /* 0x0000000103038824 */ /* 0x000fe400078e0a05 */
[----:B------:R-:W-:Y:S02]  /*5b70*/  @!P0 IMAD R30, R0, R2, R30 ;  /* 0x00000002001e8224 */ /* 0x000fe400078e021e */
[----:B------:R-:W-:Y:S02]  /*5b80*/  IMAD.U32 R2, RZ, RZ, UR37 ;  /* 0x00000025ff027e24 */ /* 0x000fe4000f8e00ff */
[----:B------:R-:W-:Y:S01]  /*5b90*/  @!P0 IMAD R29, R3, R4, R29 ;  /* 0x00000004031d8224 */ /* 0x000fe200078e021d */
[----:B------:R-:W-:Y:S01]  /*5ba0*/  PLOP3.LUT P0, PT, PT, PT, PT, 0x8, 0x80 ;  /* 0x000000000080781c */ /* 0x000fe20003f0e170 */
[----:B------:R-:W-:Y:S01]  /*5bb0*/  IMAD R2, R2, 0x10, R31 ;  /* 0x0000001002027824 */ /* 0x000fe200078e021f */
[----:B--2---:R-:W-:Y:S01]  /*5bc0*/  @P3 PLOP3.LUT P0, PT, P5, PT, PT, 0x8, 0x80 ;  /* 0x000000000080381c */ /* 0x004fe20002f0e170 */
[----:B------:R-:W-:Y:S01]  /*5bd0*/  @!UPT UIADD3 URZ, UPT, UPT, URZ, URZ, URZ ;  /* 0x000000fffffff290 */ /* 0x000fe2000fffe0ff */
[----:B------:R-:W-:Y:S11]  /*5be0*/  BRA.U !UP0, `(.L_x_102) ;  /* 0x00000001087c7547 */ /* 0x000ff6000b800000 */
[----:B------:R-:W-:Y:S02]  /*5bf0*/  FSETP.NEU.AND P2, PT, RZ, UR38, PT ;  /* 0x00000026ff007c0b */ /* 0x000fe4000bf4d000 */
[----:B------:R-:W-:Y:S01]  /*5c00*/  LOP3.LUT P1, RZ, R54, 0xff, RZ, 0xc0, !PT ;  /* 0x000000ff36ff7812 */ /* 0x000fe2000782c0ff */
[----:B------:R-:W-:Y:S01]  /*5c10*/  @!UPT UIADD3 URZ, UPT, UPT, URZ, URZ, URZ ;  /* 0x000000fffffff290 */ /* 0x000fe2000fffe0ff */
[----:B------:R-:W-:Y:S11]  /*5c20*/  @!P0 BRA `(.L_x_103) ;  /* 0x00000000000c8947 */ /* 0x000ff60003800000 */
[----:B------:R-:W-:Y:S04]  /*5c30*/  SHF.L.U32 R3, R60, 0x1f, RZ ;  /* 0x0000001f3c037819 */ /* 0x000fe800000006ff */
[----:B------:R-:W1:Y:S02]  /*5c40*/  SYNCS.PHASECHK.TRANS64.TRYWAIT P0, [UR46+0x180], R3 ;  /* 0x00018003ff0075a7 */ /* 0x000e64000800112e */
[----:B-1----:R-:W-:Y:S05]  /*5c50*/  @!P0 BRA `(.L_x_104) ;  /* 0x00000018004c8947 */ /* 0x002fea0003800000 */
.L_x_103:
[----:B------:R-:W-:Y:S01]  /*5c60*/  UISETP.NE.U32.AND UP0, UPT, UR40, URZ, UPT ;  /* 0x000000ff2800728c */ /* 0x000fe2000bf05070 */
[----:B------:R-:W-:Y:S02]  /*5c70*/  CS2R R38, SRZ ;  /* 0x0000000000267805 */ /* 0x000fe4000001ff00 */
[----:B------:R-:W-:Y:S01]  /*5c80*/  CS2R R36, SRZ ;  /* 0x0000000000247805 */ /* 0x000fe2000001ff00 */
[----:B------:R-:W-:Y:S01]  /*5c90*/  VOTEU.ANY UP1, P2 ;  /* 0x0000000000ff7886 */ /* 0x000fe20001020100 */
[----:B------:R-:W-:Y:S01]  /*5ca0*/  UISETP.NE.AND.EX UP0, UPT, UR41, URZ, UPT, UP0 ;  /* 0x000000ff2900728c */ /* 0x000fe2000bf05300 */
[----:B------:R-:W-:Y:S01]  /*5cb0*/  LOP3.LUT R60, R60, 0x1, RZ, 0x3c, !PT ;  /* 0x000000013c3c7812 */ /* 0x000fe200078e3cff */
[----:B------:R-:W-:Y:S02]  /*5cc0*/  USEL UR4, URZ, 0xffffffff, UP1 ;  /* 0xffffffffff047887 */ /* 0x000fe40008800000 */
[----:B------:R-:W-:Y:S03]  /*5cd0*/  USEL UR5, URZ, 0xffffffff, UP0 ;  /* 0xffffffffff057887 */ /* 0x000fe60008000000 */
[----:B------:R-:W-:Y:S01]  /*5ce0*/  VOTEU.ANY UP0, P1 ;  /* 0x0000000000ff7886 */ /* 0x000fe20000800100 */
[----:B------:R-:W-:Y:S04]  /*5cf0*/  @UP3 USEL UR4, UR5, UR4, !UP0 ;  /* 0x0000000405043287 */ /* 0x000fe8000c000000 */
[----:B------:R-:W-:Y:S04]  /*5d00*/  ULOP3.LUT UR4, UR4, 0x1, URZ, 0xc0, !UPT ;  /* 0x0000000104047892 */ /* 0x000fe8000f8ec0ff */
[----:B------:R-:W-:Y:S02]  /*5d10*/  UISETP.NE.U32.AND UP0, UPT, UR4, 0x1, UPT ;  /* 0x000000010400788c */ /* 0x000fe4000bf05070 */
[----:B------:R-:W-:Y:S04]  /*5d20*/  UIADD3 UR4, UPT, UPT, UR46, 0x188, URZ ;  /* 0x000001882e047890 */ /* 0x000fe8000fffe0ff */
[----:B------:R-:W-:Y:S01]  /*5d30*/  PLOP3.LUT P0, PT, PT, PT, UP0, 0x80, 0x8 ;  /* 0x000000000008781c */ /* 0x000fe20003f0f008 */
[----:B------:R-:W-:Y:S11]  /*5d40*/  UPRMT UR4, UR39, 0x654, UR4 ;  /* 0x0000065427047896 */ /* 0x000ff60008000004 */
[----:B------:R-:W-:Y:S01]  /*5d50*/  @!UPT UIADD3 URZ, UPT, UPT, URZ, URZ, URZ ;  /* 0x000000fffffff290 */ /* 0x000fe2000fffe0ff */
[----:B------:R2:W1:Y:S01]  /*5d60*/  @P0 LDS.128 R36, [R63+0x280] ;  /* 0x000280003f240984 */ /* 0x0004620000000c00 */
[----:B------:R-:W-:Y:S01]  /*5d70*/  @!PT LDS RZ, [RZ] ;  /* 0x00000000fffff984 */ /* 0x000fe20000000800 */
[----:B------:R-:W-:Y:S01]  /*5d80*/  @!PT LDS RZ, [RZ] ;  /* 0x00000000fffff984 */ /* 0x000fe20000000800 */
[----:B------:R-:W-:Y:S01]  /*5d90*/  @!PT LDS RZ, [RZ] ;  /* 0x00000000fffff984 */ /* 0x000fe20000000800 */
[----:B------:R-:W-:Y:S01]  /*5da0*/  @!PT LDS RZ, [RZ] ;  /* 0x00000000fffff984 */ /* 0x000fe20000000800 */
[----:B------:R3:W-:Y:S07]  /*5db0*/  MEMBAR.ALL.CTA ;  /* 0x0000000000007992 */ /* 0x0007ee0000008000 */
[----:B---3--:R-:W3:Y:S02]  /*5dc0*/  FENCE.VIEW.ASYNC.S ;  /* 0x00000000000073c6 */ /* 0x008ee40000000000 */
[----:B---3--:R-:W-:Y:S01]  /*5dd0*/  SYNCS.ARRIVE.TRANS64.RED.A1T0 RZ, [UR4], RZ ;  /* 0x000000ffffff79a7 */ /* 0x008fe20008100404 */
.L_x_102:
[----:B-1----:R-:W-:Y:S04]  /*5de0*/  SHF.R.U32.HI R0, RZ, 0x15, R2 ;  /* 0x00000015ff007819 */ /* 0x002fe80000011602 */
[----:B------:R-:W-:Y:S01]  /*5df0*/  LOP3.LUT P0, RZ, R0, 0x3, R58, 0x48, !PT ;  /* 0x0000000300ff7812 */ /* 0x000fe2000780483a */
[----:B------:R-:W-:Y:S01]  /*5e00*/  @!UPT UIADD3 URZ, UPT, UPT, URZ, URZ, URZ ;  /* 0x000000fffffff290 */ /* 0x000fe2000fffe0ff */
[----:B---3--:R-:W-:Y:S11]  /*5e10*/  @P4 BRA `(.L_x_105) ;  /* 0x0000000000084947 */ /* 0x008ff60003800000 */
[----:B------:R-:W1:Y:S02]  /*5e20*/  SYNCS.PHASECHK.TRANS64.TRYWAIT P1, [UR50+0x1c0], R12 ;  /* 0x0001c00cff0075a7 */ /* 0x000e640008021132 */
[----:B-1----:R-:W-:Y:S05]  /*5e30*/  @!P1 BRA `(.L_x_106) ;  /* 0x0000001400ec9947 */ /* 0x002fea0003800000 */
.L_x_105:
[----:B------:R-:W-:Y:S05]  /*5e40*/  @!P0 BRA `(.L_x_107) ;  /* 0x0000000000408947 */ /* 0x000fea0003800000 */
[----:B------:R-:W3:Y:S01]  /*5e50*/  LDCU.64 UR8, c[0x4][0x68] ;  /* 0x01000d00ff0877ac */ /* 0x000ee20008000a00 */
[----:B------:R-:W-:Y:S01]  /*5e60*/  MOV R15, 0x0 ;  /* 0x00000000000f7802 */ /* 0x000fe20000000f00 */
[----:B-1----:R-:W-:Y:S02]  /*5e70*/  HFMA2 R12, -RZ, RZ, 0, 5.9604644775390625e-08 ;  /* 0x00000001ff0c7431 */ /* 0x002fe400000001ff */
[----:B------:R-:W-:Y:S02]  /*5e80*/  IMAD.MOV.U32 R8, RZ, RZ, 0x192 ;  /* 0x00000192ff087424 */ /* 0x000fe400078e00ff */
[----:B------:R-:W-:Y:S01]  /*5e90*/  IMAD.MOV.U32 R13, RZ, RZ, RZ ;  /* 0x000000ffff0d7224 */ /* 0x000fe200078e00ff */
[----:B------:R-:W1:Y:S01]  /*5ea0*/  LDCU.64 UR6, c[0x4][0x70] ;  /* 0x01000e00ff0677ac */ /* 0x000e620008000a00 */
[----:B------:R-:W2:Y:S01]  /*5eb0*/  LDC.64 R14, c[0x4][R15] ;  /* 0x010000000f0e7b82 */ /* 0x000ea20000000a00 */
[----:B------:R-:W4:Y:S01]  /*5ec0*/  LDCU.64 UR4, c[0x4][0x8] ;  /* 0x01000100ff0477ac */ /* 0x000f220008000a00 */
[----:B---3--:R-:W-:Y:S01]  /*5ed0*/  MOV R5, UR9 ;  /* 0x0000000900057c02 */ /* 0x008fe20008000f00 */
[----:B------:R-:W-:Y:S01]  /*5ee0*/  IMAD.U32 R4, RZ, RZ, UR8 ;  /* 0x00000008ff047e24 */ /* 0x000fe2000f8e00ff */
[----:B-1----:R-:W-:Y:S01]  /*5ef0*/  MOV R7, UR7 ;  /* 0x0000000700077c02 */ /* 0x002fe20008000f00 */
[----:B------:R-:W-:Y:S01]  /*5f00*/  IMAD.U32 R6, RZ, RZ, UR6 ;  /* 0x00000006ff067e24 */ /* 0x000fe2000f8e00ff */
[----:B----4-:R-:W-:Y:S01]  /*5f10*/  MOV R11, UR5 ;  /* 0x00000005000b7c02 */ /* 0x010fe20008000f00 */
[----:B------:R-:W-:Y:S02]  /*5f20*/  IMAD.U32 R10, RZ, RZ, UR4 ;  /* 0x00000004ff0a7e24 */ /* 0x000fe4000f8e00ff */
[----:B------:R-:W-:Y:S07]  /*5f30*/  LEPC R20, `(.L_x_107) ;  /* 0x000000001014794e */ /* 0x000fee0000000000 */
[----:B--2--5:R-:W-:Y:S05]  /*5f40*/  CALL.ABS.NOINC R14 ;  /* 0x000000000e007343 */ /* 0x024fea0003c00000 */
.L_x_107:
[----:B------:R-:W-:Y:S01]  /*5f50*/  ISETP.NE.AND P0, PT, R64, RZ, PT ;  /* 0x000000ff4000720c */ /* 0x000fe20003f05270 */
[----:B------:R-:W-:Y:S05]  /*5f60*/  WARPSYNC.ALL ;  /* 0x0000000000007948 */ /* 0x000fea0003800000 */
[----:B------:R-:W-:Y:S01]  /*5f70*/  R2UR UR4, R2 ;  /* 0x00000000020472ca */ /* 0x000fe200000e0000 */
[----:B------:R-:W-:Y:S01]  /*5f80*/  UIADD3 UR5, UPT, UPT, UR50, 0x1e0, URZ ;  /* 0x000001e032057890 */ /* 0x000fe2000fffe0ff */
[-C--:B------:R-:W-:Y:S01]  /*5f90*/  F2FP.F16.E4M3.UNPACK_B R2, R36.reuse ;  /* 0x00000024ff02723e */ /* 0x080fe200020006ff */
[----:B------:R-:W-:Y:S01]  /*5fa0*/  UIADD3 UR8, UPT, UPT, UR37, 0x1, URZ ;  /* 0x0000000125087890 */ /* 0x000fe2000fffe0ff */
[----:B------:R-:W-:Y:S01]  /*5fb0*/  F2FP.F16.E4M3.UNPACK_B R36, R36.H1 ;  /* 0x00000024ff24723e */ /* 0x000fe200030006ff */
[----:B------:R-:W-:Y:S01]  /*5fc0*/  UPRMT UR5, UR39, 0x654, UR5 ;  /* 0x0000065427057896 */ /* 0x000fe20008000005 */
[-C--:B------:R-:W-:Y:S01]  /*5fd0*/  F2FP.F16.E4M3.UNPACK_B R33, R37.reuse ;  /* 0x00000025ff21723e */ /* 0x080fe200020006ff */
[--C-:B-1----:R-:W-:Y:S01]  /*5fe0*/  HADD2.F32 R0, -RZ, R2.reuse.H0_H0 ;  /* 0x20000002ff007230 */ /* 0x102fe20000004100 */
[----:B------:R-:W-:Y:S01]  /*5ff0*/  F2FP.F16.E4M3.UNPACK_B R35, R37.H1 ;  /* 0x00000025ff23723e */ /* 0x000fe200030006ff */
[----:B------:R-:W-:Y:S01]  /*6000*/  HADD2.F32 R2, -RZ, R2.H1_H1 ;  /* 0x30000002ff027230 */ /* 0x000fe20000004100 */
[-C--:B------:R-:W-:Y:S01]  /*6010*/  F2FP.F16.E4M3.UNPACK_B R37, R38.reuse ;  /* 0x00000026ff25723e */ /* 0x080fe200020006ff */
[--C-:B------:R-:W-:Y:S01]  /*6020*/  HADD2.F32 R3, -RZ, R36.reuse.H0_H0 ;  /* 0x20000024ff037230 */ /* 0x100fe20000004100 */
[----:B------:R-:W-:Y:S01]  /*6030*/  F2FP.F16.E4M3.UNPACK_B R40, R38.H1 ;  /* 0x00000026ff28723e */ /* 0x000fe200030006ff */
[----:B------:R-:W1:Y:S01]  /*6040*/  LDTM.x16 R4, tmem[UR4] ;  /* 0x00000004000479ee */ /* 0x000e620008240000 */
[----:B------:R-:W-:Y:S01]  /*6050*/  NOP ;  /* 0x0000000000007918 */ /* 0x000fe20000000000 */
[----:B-1----:R-:W-:Y:S01]  /*6060*/  SYNCS.ARRIVE.TRANS64.RED.A1T0 RZ, [UR5], RZ ;  /* 0x000000ffffff79a7 */ /* 0x002fe20008100405 */
[--C-:B------:R-:W-:Y:S01]  /*6070*/  HADD2.F32 R21, -RZ, R33.reuse.H0_H0 ;  /* 0x20000021ff157230 */ /* 0x100fe20000004100 */
[-C--:B------:R-:W-:Y:S01]  /*6080*/  F2FP.F16.E4M3.UNPACK_B R41, R39.reuse ;  /* 0x00000027ff29723e */ /* 0x080fe200020006ff */
[----:B------:R-:W-:Y:S01]  /*6090*/  HADD2.F32 R33, -RZ, R33.H1_H1 ;  /* 0x30000021ff217230 */ /* 0x000fe20000004100 */
[----:B------:R-:W-:Y:S01]  /*60a0*/  F2FP.F16.E4M3.UNPACK_B R43, R39.H1 ;  /* 0x00000027ff2b723e */ /* 0x000fe200030006ff */
[----:B------:R-:W-:Y:S01]  /*60b0*/  HADD2.F32 R20, -RZ, R36.H1_H1 ;  /* 0x30000024ff147230 */ /* 0x000fe20000004100 */
[----:B------:R-:W-:Y:S01]  /*60c0*/  BSSY.RECONVERGENT B0, `(.L_x_108) ;  /* 0x0000047000007945 */ /* 0x000fe20003800200 */
[--C-:B------:R-:W-:Y:S02]  /*60d0*/  HADD2.F32 R36, -RZ, R37.reuse.H0_H0 ;  /* 0x20000025ff247230 */ /* 0x100fe40000004100 */
[----:B------:R-:W-:Y:S02]  /*60e0*/  HADD2.F32 R37, -RZ, R37.H1_H1 ;  /* 0x30000025ff257230 */ /* 0x000fe40000004100 */
[--C-:B------:R-:W-:Y:S02]  /*60f0*/  HADD2.F32 R34, -RZ, R35.reuse.H0_H0 ;  /* 0x20000023ff227230 */ /* 0x100fe40000004100 */
[----:B------:R-:W-:Y:S02]  /*6100*/  HADD2.F32 R35, -RZ, R35.H1_H1 ;  /* 0x30000023ff237230 */ /* 0x000fe40000004100 */
[--C-:B------:R-:W-:Y:S02]  /*6110*/  HADD2.F32 R38, -RZ, R40.reuse.H0_H0 ;  /* 0x20000028ff267230 */ /* 0x100fe40000004100 */
[----:B------:R-:W-:Y:S02]  /*6120*/  HADD2.F32 R39, -RZ, R40.H1_H1 ;  /* 0x30000028ff277230 */ /* 0x000fe40000004100 */
[--C-:B------:R-:W-:Y:S02]  /*6130*/  HADD2.F32 R40, -RZ, R41.reuse.H0_H0 ;  /* 0x20000029ff287230 */ /* 0x100fe40000004100 */
[----:B------:R-:W-:Y:S02]  /*6140*/  HADD2.F32 R41, -RZ, R41.H1_H1 ;  /* 0x30000029ff297230 */ /* 0x000fe40000004100 */
[C---:B----45:R-:W-:Y:S01]  /*6150*/  FMUL R4, R32.reuse, R4 ;  /* 0x0000000420047220 */ /* 0x070fe20000400000 */
[C---:B------:R-:W-:Y:S01]  /*6160*/  FMUL R5, R32.reuse, R5 ;  /* 0x0000000520057220 */ /* 0x040fe20000400000 */
[C---:B------:R-:W-:Y:S01]  /*6170*/  FMUL R8, R32.reuse, R8 ;  /* 0x0000000820087220 */ /* 0x040fe20000400000 */
[----:B------:R-:W-:Y:S01]  /*6180*/  FMUL R9, R32, R9 ;  /* 0x0000000920097220 */ /* 0x000fe20000400000 */
[----:B------:R-:W-:Y:S01]  /*6190*/  FFMA R4, R0, UR38, R4 ;  /* 0x0000002600047c23 */ /* 0x000fe20008000004 */
[----:B------:R-:W-:Y:S01]  /*61a0*/  FFMA R5, R2, UR38, R5 ;  /* 0x0000002602057c23 */ /* 0x000fe20008000005 */
[C---:B------:R-:W-:Y:S01]  /*61b0*/  FMUL R12, R32.reuse, R12 ;  /* 0x0000000c200c7220 */ /* 0x040fe20000400000 */
[C---:B------:R-:W-:Y:S01]  /*61c0*/  FMUL R13, R32.reuse, R13 ;  /* 0x0000000d200d7220 */ /* 0x040fe20000400000 */
[C---:B------:R-:W-:Y:S01]  /*61d0*/  FMUL R16, R32.reuse, R16 ;  /* 0x0000001020107220 */ /* 0x040fe20000400000 */
[C---:B------:R-:W-:Y:S01]  /*61e0*/  FMUL R17, R32.reuse, R17 ;  /* 0x0000001120117220 */ /* 0x040fe20000400000 */
[C---:B------:R-:W-:Y:S01]  /*61f0*/  FMUL R6, R32.reuse, R6 ;  /* 0x0000000620067220 */ /* 0x040fe20000400000 */
[C---:B------:R-:W-:Y:S01]  /*6200*/  FMUL R7, R32.reuse, R7 ;  /* 0x0000000720077220 */ /* 0x040fe20000400000 */
[C---:B------:R-:W-:Y:S01]  /*6210*/  FMUL R10, R32.reuse, R10 ;  /* 0x0000000a200a7220 */ /* 0x040fe20000400000 */
[----:B------:R-:W-:Y:S01]  /*6220*/  FMUL R11, R32, R11 ;  /* 0x0000000b200b7220 */ /* 0x000fe20000400000 */
[----:B------:R-:W-:Y:S01]  /*6230*/  FFMA R6, R3, UR38, R6 ;  /* 0x0000002603067c23 */ /* 0x000fe20008000006 */
[----:B------:R-:W-:Y:S01]  /*6240*/  FFMA R7, R20, UR38, R7 ;  /* 0x0000002614077c23 */ /* 0x000fe20008000007 */
[----:B------:R-:W-:Y:S01]  /*6250*/  FFMA R8, R21, UR38, R8 ;  /* 0x0000002615087c23 */ /* 0x000fe20008000008 */
[----:B------:R-:W-:Y:S01]  /*6260*/  FFMA R9, R33, UR38, R9 ;  /* 0x0000002621097c23 */ /* 0x000fe20008000009 */
[----:B------:R-:W-:Y:S01]  /*6270*/  FFMA R10, R34, UR38, R10 ;  /* 0x00000026220a7c23 */ /* 0x000fe2000800000a */
[C---:B------:R-:W-:Y:S01]  /*6280*/  FMUL R14, R32.reuse, R14 ;  /* 0x0000000e200e7220 */ /* 0x040fe20000400000 */
[----:B------:R-:W-:Y:S01]  /*6290*/  FFMA R11, R35, UR38, R11 ;  /* 0x00000026230b7c23 */ /* 0x000fe2000800000b */
[----:B------:R-:W-:Y:S01]  /*62a0*/  FMUL R15, R32, R15 ;  /* 0x0000000f200f7220 */ /* 0x000fe20000400000 */
[----:B------:R-:W-:Y:S01]  /*62b0*/  FFMA R12, R36, UR38, R12 ;  /* 0x00000026240c7c23 */ /* 0x000fe2000800000c */
[----:B------:R-:W-:Y:S01]  /*62c0*/  FFMA R13, R37, UR38, R13 ;  /* 0x00000026250d7c23 */ /* 0x000fe2000800000d */
[--C-:B------:R-:W-:Y:S02]  /*62d0*/  HADD2.F32 R42, -RZ, R43.reuse.H0_H0 ;  /* 0x2000002bff2a7230 */ /* 0x100fe40000004100 */
[----:B------:R-:W-:Y:S01]  /*62e0*/  FFMA R14, R38, UR38, R14 ;  /* 0x00000026260e7c23 */ /* 0x000fe2000800000e */
[----:B------:R-:W-:Y:S02]  /*62f0*/  HADD2.F32 R43, -RZ, R43.H1_H1 ;  /* 0x3000002bff2b7230 */ /* 0x000fe40000004100 */
[C---:B------:R-:W-:Y:S01]  /*6300*/  FMUL R18, R32.reuse, R18 ;  /* 0x0000001220127220 */ /* 0x040fe20000400000 */
[----:B------:R-:W-:Y:S01]  /*6310*/  FFMA R15, R39, UR38, R15 ;  /* 0x00000026270f7c23 */ /* 0x000fe2000800000f */
[----:B------:R-:W-:Y:S01]  /*6320*/  FMUL R19, R32, R19 ;  /* 0x0000001320137220 */ /* 0x000fe20000400000 */
[----:B------:R-:W-:Y:S01]  /*6330*/  FFMA R16, R40, UR38, R16 ;  /* 0x0000002628107c23 */ /* 0x000fe20008000010 */
[----:B------:R-:W-:Y:S01]  /*6340*/  FFMA R17, R41, UR38, R17 ;  /* 0x0000002629117c23 */ /* 0x000fe20008000011 */
[----:B------:R-:W-:Y:S01]  /*6350*/  FFMA R18, R42, UR38, R18 ;  /* 0x000000262a127c23 */ /* 0x000fe20008000012 */
[----:B------:R-:W-:Y:S01]  /*6360*/  FFMA R19, R43, UR38, R19 ;  /* 0x000000262b137c23 */ /* 0x000fe20008000013 */
[----:B------:R-:W-:Y:S02]  /*6370*/  F2FP.SATFINITE.E4M3.F32.PACK_AB_MERGE_C R6, R7, R6, RZ ;  /* 0x000000060706723e */ /* 0x000fe400048070ff */
[----:B------:R-:W-:Y:S02]  /*6380*/  F2FP.SATFINITE.E4M3.F32.PACK_AB_MERGE_C R10, R11, R10, RZ ;  /* 0x0000000a0b0a723e */ /* 0x000fe400048070ff */
[----:B------:R-:W-:Y:S02]  /*6390*/  F2FP.SATFINITE.E4M3.F32.PACK_AB_MERGE_C R14, R15, R14, RZ ;  /* 0x0000000e0f0e723e */ /* 0x000fe400048070ff */
[----:B------:R-:W-:Y:S02]  /*63a0*/  F2FP.SATFINITE.E4M3.F32.PACK_AB_MERGE_C R7, R19, R18, RZ ;  /* 0x000000121307723e */ /* 0x000fe400048070ff */
[----:B------:R-:W-:Y:S02]  /*63b0*/  F2FP.SATFINITE.E4M3.F32.PACK_AB_MERGE_C R4, R5, R4, R6 ;  /* 0x000000040504723e */ /* 0x000fe40004807006 */
[----:B------:R-:W-:Y:S02]  /*63c0*/  F2FP.SATFINITE.E4M3.F32.PACK_AB_MERGE_C R5, R9, R8, R10 ;  /* 0x000000080905723e */ /* 0x000fe4000480700a */
[----:B------:R-:W-:Y:S02]  /*63d0*/  F2FP.SATFINITE.E4M3.F32.PACK_AB_MERGE_C R6, R13, R12, R14 ;  /* 0x0000000c0d06723e */ /* 0x000fe4000480700e */
[----:B------:R-:W-:Y:S05]  /*63e0*/  F2FP.SATFINITE.E4M3.F32.PACK_AB_MERGE_C R7, R17, R16, R7 ;  /* 0x000000101107723e */ /* 0x000fea0004807007 */
[----:B------:R1:W-:Y:S01]  /*63f0*/  STS.128 [R63+0xa80], R4 ;  /* 0x000a80043f007388 */ /* 0x0003e20000000c00 */
[----:B------:R-:W-:Y:S01]  /*6400*/  @!PT LDS RZ, [RZ] ;  /* 0x00000000fffff984 */ /* 0x000fe20000000800 */
[----:B------:R-:W-:Y:S01]  /*6410*/  @!PT LDS RZ, [RZ] ;  /* 0x00000000fffff984 */ /* 0x000fe20000000800 */
[----:B------:R-:W-:Y:S01]  /*6420*/  @!PT LDS RZ, [RZ] ;  /* 0x00000000fffff984 */ /* 0x000fe20000000800 */
[----:B------:R-:W-:Y:S01]  /*6430*/  @!PT LDS RZ, [RZ] ;  /* 0x00000000fffff984 */ /* 0x000fe20000000800 */
[----:B------:R3:W-:Y:S07]  /*6440*/  MEMBAR.ALL.CTA ;  /* 0x0000000000007992 */ /* 0x0007ee0000008000 */
[----:B---3--:R-:W3:Y:S02]  /*6450*/  FENCE.VIEW.ASYNC.S ;  /* 0x00000000000073c6 */ /* 0x008ee40000000000 */
[----:B---3--:R-:W-:Y:S06]  /*6460*/  BAR.SYNC.DEFER_BLOCKING 0x1, 0x80 ;  /* 0x0042000000007b1d */ /* 0x008fec0000010000 */
[----:B------:R-:W-:Y:S05]  /*6470*/  @P0 BRA `(.L_x_109) ;  /* 0x00000000002c0947 */ /* 0x000fea0003800000 */
[----:B------:R-:W-:Y:S01]  /*6480*/  R2UR UR10, R52 ;  /* 0x00000000340a72ca */ /* 0x000fe200000e0000 */
[----:B------:R-:W-:Y:S01]  /*6490*/  UIADD3 UR12, UP0, UPT, UR48, 0x680, URZ ;  /* 0x00000680300c7890 */ /* 0x000fe2000ff1e0ff */
[----:B------:R-:W-:Y:S01]  /*64a0*/  R2UR UR9, R53 ;  /* 0x00000000350972ca */ /* 0x000fe200000e0000 */
[----:B------:R-:W-:Y:S02]  /*64b0*/  UIADD3 UR4, UPT, UPT, UR46, 0xa80, URZ ;  /* 0x00000a802e047890 */ /* 0x000fe4000fffe0ff */
[----:B------:R-:W-:Y:S01]  /*64c0*/  UIADD3.X UR13, UPT, UPT, URZ, UR49, URZ, UP0, !UPT ;  /* 0x00000031ff0d7290 */ /* 0x000fe200087fe4ff */
[----:B------:R-:W-:Y:S07]  /*64d0*/  UMOV UR7, UR36 ;  /* 0x0000002400077c82 */ /* 0x000fee0008000000 */
[----:B------:R-:W-:Y:S02]  /*64e0*/  USHF.L.U32 UR5, UR10, 0x4, URZ ;  /* 0x000000040a057899 */ /* 0x000fe400080006ff */
[----:B------:R-:W-:Y:S09]  /*64f0*/  USHF.L.U32 UR6, UR9, 0x7, URZ ;  /* 0x0000000709067899 */ /* 0x000ff200080006ff */
[----:B------:R3:W-:Y:S01]  /*6500*/  UTMASTG.3D [UR4], [UR12] ;  /* 0x000000040c0073b5 */ /* 0x0007e20008010000 */
[----:B------:R0:W-:Y:S01]  /*6510*/  UTMACMDFLUSH ;  /* 0x00000000000079b7 */ /* 0x0001e20000000000 */
[----:B---3--:R-:W-:Y:S04]  /*6520*/  DEPBAR.LE SB0, 0x0 ;  /* 0x000080000000791a */ /* 0x008fe80000000000 */
.L_x_109:
[----:B------:R-:W-:Y:S05]  /*6530*/  BSYNC.RECONVERGENT B0 ;  /* 0x0000000000007941 */ /* 0x000fea0003800200 */
.L_x_108:
[----:B------:R-:W-:Y:S01]  /*6540*/  BAR.SYNC.DEFER_BLOCKING 0x1, 0x80 ;  /* 0x0042000000007b1d */ /* 0x000fe20000010000 */
[----:B------:R-:W-:Y:S01]  /*6550*/  ISETP.NE.AND P1, PT, R65, RZ, PT ;  /* 0x000000ff4100720c */ /* 0x000fe20003f25270 */
[----:B------:R-:W-:Y:S01]  /*6560*/  UISETP.NE.AND UP0, UPT, UR8, 0x4, UPT ;  /* 0x000000040800788c */ /* 0x000fe2000bf05270 */
[C---:B------:R-:W-:Y:S01]  /*6570*/  ISETP.NE.AND P0, PT, R66.reuse, 0x2, PT ;  /* 0x000000024200780c */ /* 0x040fe20003f05270 */
[----:B------:R-:W-:Y:S02]  /*6580*/  IMAD.IADD R52, R29, 0x1, R50 ;  /* 0x000000011d347824 */ /* 0x000fe400078e0232 */
[----:B------:R-:W-:Y:S01]  /*6590*/  USEL UR4, URZ, 0x1, UP0 ;  /* 0x00000001ff047887 */ /* 0x000fe20008000000 */
[----:B------:R-:W-:Y:S01]  /*65a0*/  SEL R0, RZ, 0x1, P0 ;  /* 0x00000001ff007807 */ /* 0x000fe20000000000 */
[----:B------:R-:W-:Y:S01]  /*65b0*/  USEL UR37, UR8, URZ, UP0 ;  /* 0x000000ff08257287 */ /* 0x000fe20008000000 */
[----:B------:R-:W-:Y:S01]  /*65c0*/  SEL R66, R66, RZ, P0 ;  /* 0x000000ff42427207 */ /* 0x000fe20000000000 */
[----:B------:R-:W-:Y:S01]  /*65d0*/  IMAD.IADD R53, R30, 0x1, R51 ;  /* 0x000000011e357824 */ /* 0x000fe200078e0233 */
[----:B------:R-:W-:Y:S02]  /*65e0*/  LOP3.LUT R61, R61, R0, RZ, 0x3c, !PT ;  /* 0x000000003d3d7212 */ /* 0x000fe400078e3cff */
[----:B------:R-:W-:Y:S02]  /*65f0*/  LOP3.LUT R62, R62, UR4, RZ, 0x3c, !PT ;  /* 0x000000043e3e7c12 */ /* 0x000fe4000f8e3cff */
[----:B------:R-:W-:Y:S01]  /*6600*/  @P1 R2UR UR36, R59 ;  /* 0x000000003b2412ca */ /* 0x000fe200000e0000 */
[----:B------:R-:W-:Y:S03]  /*6610*/  @!UPT UIADD3 URZ, UPT, UPT, URZ, URZ, URZ ;  /* 0x000000fffffff290 */ /* 0x000fe6000fffe0ff */
[----:B------:R-:W-:Y:S11]  /*6620*/  @P1 BRA `(.L_x_110) ;  /* 0xffffffec00401947 */ /* 0x000ff6000383ffff */
[----:B------:R-:W-:Y:S05]  /*6630*/  EXIT ;  /* 0x000000000000794d */ /* 0x000fea0003800000 */
.L_x_20:
[----:B--2---:R2:W1:Y:S02]  /*6640*/  SYNCS.PHASECHK.TRANS64.TRYWAIT P0, [R2+URZ+0x210], R3 ;  /* 0x00021003020075a7 */ /* 0x00446400080011ff */
[----:B-1----:R-:W-:Y:S05]  /*6650*/  @!P0 NANOSLEEP.SYNCS 0x989680 ;  /* 0x009896800000895d */ /* 0x002fea0003900000 */
[----:B------:R-:W1:Y:S02]  /*6660*/  @!P0 SYNCS.PHASECHK.TRANS64 P0, [R2+URZ+0x210], R3 ;  /* 0x00021003020085a7 */ /* 0x000e6400080010ff */
[----:B-1----:R-:W-:Y:S05]  /*6670*/  @!P0 BRA `(.L_x_20) ;  /* 0xfffffffc00f08947 */ /* 0x002fea000383ffff */
[----:B------:R-:W-:Y:S05]  /*6680*/  BRA `(.L_x_111) ;  /* 0xffffffb000647947 */ /* 0x000fea000383ffff */
.L_x_23:
[----:B-1----:R-:W-:-:S07]  /*6690*/  MOV R2, UR33 ;  /* 0x0000002100027c02 */ /* 0x002fce0008000f00 */
.L_x_112:
[----:B-1----:R1:W2:Y:S02]  /*66a0*/  SYNCS.PHASECHK.TRANS64.TRYWAIT P0, [R2+URZ+0xc0], R4 ;  /* 0x0000c004020075a7 */ /* 0x0022a400080011ff */
[----:B--2---:R-:W-:Y:S05]  /*66b0*/  @!P0 NANOSLEEP.SYNCS 0x989680 ;  /* 0x009896800000895d */ /* 0x004fea0003900000 */
[----:B------:R-:W2:Y:S02]  /*66c0*/  @!P0 SYNCS.PHASECHK.TRANS64 P0, [R2+URZ+0xc0], R4 ;  /* 0x0000c004020085a7 */ /* 0x000ea400080010ff */
[----:B--2---:R-:W-:Y:S05]  /*66d0*/  @!P0 BRA `(.L_x_112) ;  /* 0xfffffffc00f08947 */ /* 0x004fea000383ffff */
[----:B------:R-:W-:Y:S05]  /*66e0*/  BRA `(.L_x_22) ;  /* 0xffffffb000b47947 */ /* 0x000fea000383ffff */
.L_x_29:
[----:B-1----:R-:W-:-:S07]  /*66f0*/  MOV R2, UR17 ;  /* 0x0000001100027c02 */ /* 0x002fce0008000f00 */
.L_x_113:
[----:B-1----:R1:W2:Y:S02]  /*6700*/  SYNCS.PHASECHK.TRANS64.TRYWAIT P0, [R2+URZ+0xc0], R4 ;  /* 0x0000c004020075a7 */ /* 0x0022a400080011ff */
[----:B--2---:R-:W-:Y:S05]  /*6710*/  @!P0 NANOSLEEP.SYNCS 0x989680 ;  /* 0x009896800000895d */ /* 0x004fea0003900000 */
[----:B------:R-:W2:Y:S02]  /*6720*/  @!P0 SYNCS.PHASECHK.TRANS64 P0, [R2+URZ+0xc0], R4 ;  /* 0x0000c004020085a7 */ /* 0x000ea400080010ff */
[----:B--2---:R-:W-:Y:S05]  /*6730*/  @!P0 BRA `(.L_x_113) ;  /* 0xfffffffc00f08947 */ /* 0x004fea000383ffff */
[----:B------:R-:W-:Y:S05]  /*6740*/  BRA `(.L_x_28) ;  /* 0xffffffb4005c7947 */ /* 0x000fea000383ffff */
.L_x_33:
[----:B-1----:R1:W2:Y:S02]  /*6750*/  SYNCS.PHASECHK.TRANS64.TRYWAIT P0, [R2+URZ+0x1a0], R3 ;  /* 0x0001a003020075a7 */ /* 0x0022a400080011ff */
[----:B--2---:R-:W-:Y:S05]  /*6760*/  @!P0 NANOSLEEP.SYNCS 0x989680 ;  /* 0x009896800000895d */ /* 0x004fea0003900000 */
[----:B------:R-:W2:Y:S02]  /*6770*/  @!P0 SYNCS.PHASECHK.TRANS64 P0, [R2+URZ+0x1a0], R3 ;  /* 0x0001a003020085a7 */ /* 0x000ea400080010ff */
[----:B--2---:R-:W-:Y:S05]  /*6780*/  @!P0 BRA `(.L_x_33) ;  /* 0xfffffffc00f08947 */ /* 0x004fea000383ffff */
[----:B------:R-:W-:Y:S05]  /*6790*/  BRA `(.L_x_114) ;  /* 0xffffffb400ec7947 */ /* 0x000fea000383ffff */
.L_x_37:
[----:B----4-:R-:W-:-:S07]  /*67a0*/  MOV R0, UR5 ;  /* 0x0000000500007c02 */ /* 0x010fce0008000f00 */
.L_x_115:
[----:B-1----:R1:W2:Y:S02]  /*67b0*/  SYNCS.PHASECHK.TRANS64.TRYWAIT P0, [R0+URZ], R2 ;  /* 0x00000002000075a7 */ /* 0x0022a400080011ff */
[----:B--2---:R-:W-:Y:S05]  /*67c0*/  @!P0 NANOSLEEP.SYNCS 0x989680 ;  /* 0x009896800000895d */ /* 0x004fea0003900000 */
[----:B------:R-:W2:Y:S02]  /*67d0*/  @!P0 SYNCS.PHASECHK.TRANS64 P0, [R0+URZ], R2 ;  /* 0x00000002000085a7 */ /* 0x000ea400080010ff */
[----:B--2---:R-:W-:Y:S05]  /*67e0*/  @!P0 BRA `(.L_x_115) ;  /* 0xfffffffc00f08947 */ /* 0x004fea000383ffff */
[----:B------:R-:W-:Y:S05]  /*67f0*/  BRA `(.L_x_116) ;  /* 0xffffffbc005c7947 */ /* 0x000fea000383ffff */
.L_x_38:
[----:B----4-:R-:W-:-:S07]  /*6800*/  MOV R0, UR5 ;  /* 0x0000000500007c02 */ /* 0x010fce0008000f00 */
.L_x_117:
[----:B-1----:R1:W2:Y:S02]  /*6810*/  SYNCS.PHASECHK.TRANS64.TRYWAIT P0, [R0+URZ], R3 ;  /* 0x00000003000075a7 */ /* 0x0022a400080011ff */
[----:B--2---:R-:W-:Y:S05]  /*6820*/  @!P0 NANOSLEEP.SYNCS 0x989680 ;  /* 0x009896800000895d */ /* 0x004fea0003900000 */
[----:B------:R-:W2:Y:S02]  /*6830*/  @!P0 SYNCS.PHASECHK.TRANS64 P0, [R0+URZ], R3 ;  /* 0x00000003000085a7 */ /* 0x000ea400080010ff */
[----:B--2---:R-:W-:Y:S05]  /*6840*/  @!P0 BRA `(.L_x_117) ;  /* 0xfffffffc00f08947 */ /* 0x004fea000383ffff */
[----:B------:R-:W-:Y:S05]  /*6850*/  BRA `(.L_x_118) ;  /* 0xffffffbc00687947 */ /* 0x000fea000383ffff */
.L_x_39:
[----:B----4-:R-:W-:-:S07]  /*6860*/  MOV R0, UR5 ;  /* 0x0000000500007c02 */ /* 0x010fce0008000f00 */
.L_x_119:
[----:B-1----:R1:W2:Y:S02]  /*6870*/  SYNCS.PHASECHK.TRANS64.TRYWAIT P0, [R0+URZ], R3 ;  /* 0x00000003000075a7 */ /* 0x0022a400080011ff */
[----:B--2---:R-:W-:Y:S05]  /*6880*/  @!P0 NANOSLEEP.SYNCS 0x989680 ;  /* 0x009896800000895d */ /* 0x004fea0003900000 */
[----:B------:R-:W2:Y:S02]  /*6890*/  @!P0 SYNCS.PHASECHK.TRANS64 P0, [R0+URZ], R3 ;  /* 0x00000003000085a7 */ /* 0x000ea400080010ff */
[----:B--2---:R-:W-:Y:S05]  /*68a0*/  @!P0 BRA `(.L_x_119) ;  /* 0xfffffffc00f08947 */ /* 0x004fea000383ffff */
[----:B------:R-:W-:Y:S05]  /*68b0*/  BRA `(.L_x_120) ;  /* 0xffffffbc00747947 */ /* 0x000fea000383ffff */
.L_x_40:
[----:B----4-:R-:W-:-:S07]  /*68c0*/  MOV R0, UR5 ;  /* 0x0000000500007c02 */ /* 0x010fce0008000f00 */
.L_x_121:
[----:B-1----:R1:W2:Y:S02]  /*68d0*/  SYNCS.PHASECHK.TRANS64.TRYWAIT P0, [R0+URZ], R3 ;  /* 0x00000003000075a7 */ /* 0x0022a400080011ff */
[----:B--2---:R-:W-:Y:S05]  /*68e0*/  @!P0 NANOSLEEP.SYNCS 0x989680 ;  /* 0x009896800000895d */ /* 0x004fea0003900000 */
[----:B------:R-:W2:Y:S02]  /*68f0*/  @!P0 SYNCS.PHASECHK.TRANS64 P0, [R0+URZ], R3 ;  /* 0x00000003000085a7 */ /* 0x000ea400080010ff */
[----:B--2---:R-:W-:Y:S05]  /*6900*/  @!P0 BRA `(.L_x_121) ;  /* 0xfffffffc00f08947 */ /* 0x004fea000383ffff */
[----:B------:R-:W-:Y:S05]  /*6910*/  BRA `(.L_x_122) ;  /* 0xffffffbc00807947 */ /* 0x000fea000383ffff */
.L_x_41:
[----:B----4-:R-:W-:-:S07]  /*6920*/  MOV R0, UR5 ;  /* 0x0000000500007c02 */ /* 0x010fce0008000f00 */
.L_x_123:
[----:B-1----:R1:W2:Y:S02]  /*6930*/  SYNCS.PHASECHK.TRANS64.TRYWAIT P0, [R0+URZ], R3 ;  /* 0x00000003000075a7 */ /* 0x0022a400080011ff */
[----:B--2---:R-:W-:Y:S05]  /*6940*/  @!P0 NANOSLEEP.SYNCS 0x989680 ;  /* 0x009896800000895d */ /* 0x004fea0003900000 */
[----:B------:R-:W2:Y:S02]  /*6950*/  @!P0 SYNCS.PHASECHK.TRANS64 P0, [R0+URZ], R3 ;  /* 0x00000003000085a7 */ /* 0x000ea400080010ff */
[----:B--2---:R-:W-:Y:S05]  /*6960*/  @!P0 BRA `(.L_x_123) ;  /* 0xfffffffc00f08947 */ /* 0x004fea000383ffff */
[----:B------:R-:W-:Y:S05]  /*6970*/  BRA `(.L_x_124) ;  /* 0xffffffbc008c7947 */ /* 0x000fea000383ffff */
.L_x_42:
[----:B----4-:R-:W-:-:S07]  /*6980*/  MOV R0, UR5 ;  /* 0x0000000500007c02 */ /* 0x010fce0008000f00 */
.L_x_125:
[----:B-1----:R1:W2:Y:S02]  /*6990*/  SYNCS.PHASECHK.TRANS64.TRYWAIT P0, [R0+URZ], R3 ;  /* 0x00000003000075a7 */ /* 0x0022a400080011ff */
[----:B--2---:R-:W-:Y:S05]  /*69a0*/  @!P0 NANOSLEEP.SYNCS 0x989680 ;  /* 0x009896800000895d */ /* 0x004fea0003900000 */
[----:B------:R-:W2:Y:S02]  /*69b0*/  @!P0 SYNCS.PHASECHK.TRANS64 P0, [R0+URZ], R3 ;  /* 0x00000003000085a7 */ /* 0x000ea400080010ff */
[----:B--2---:R-:W-:Y:S05]  /*69c0*/  @!P0 BRA `(.L_x_125) ;  /* 0xfffffffc00f08947 */ /* 0x004fea000383ffff */
[----:B------:R-:W-:Y:S05]  /*69d0*/  BRA `(.L_x_126) ;  /* 0xffffffbc00987947 */ /* 0x000fea000383ffff */
.L_x_43:
[----:B----4-:R-:W-:-:S07]  /*69e0*/  MOV R0, UR5 ;  /* 0x0000000500007c02 */ /* 0x010fce0008000f00 */
.L_x_127:
[----:B-1----:R1:W2:Y:S02]  /*69f0*/  SYNCS.PHASECHK.TRANS64.TRYWAIT P0, [R0+URZ], R3 ;  /* 0x00000003000075a7 */ /* 0x0022a400080011ff */
[----:B--2---:R-:W-:Y:S05]  /*6a00*/  @!P0 NANOSLEEP.SYNCS 0x989680 ;  /* 0x009896800000895d */ /* 0x004fea0003900000 */
[----:B------:R-:W2:Y:S02]  /*6a10*/  @!P0 SYNCS.PHASECHK.TRANS64 P0, [R0+URZ], R3 ;  /* 0x00000003000085a7 */ /* 0x000ea400080010ff */
[----:B--2---:R-:W-:Y:S05]  /*6a20*/  @!P0 BRA `(.L_x_127) ;  /* 0xfffffffc00f08947 */ /* 0x004fea000383ffff */
[----:B------:R-:W-:Y:S05]  /*6a30*/  BRA `(.L_x_128) ;  /* 0xffffffbc00a47947 */ /* 0x000fea000383ffff */
.L_x_44:
[----:B----4-:R-:W-:-:S07]  /*6a40*/  MOV R0, UR5 ;  /* 0x0000000500007c02 */ /* 0x010fce0008000f00 */
.L_x_129:
[----:B-1----:R1:W2:Y:S02]  /*6a50*/  SYNCS.PHASECHK.TRANS64.TRYWAIT P0, [R0+URZ], R3 ;  /* 0x00000003000075a7 */ /* 0x0022a400080011ff */
[----:B--2---:R-:W-:Y:S05]  /*6a60*/  @!P0 NANOSLEEP.SYNCS 0x989680 ;  /* 0x009896800000895d */ /* 0x004fea0003900000 */
[----:B------:R-:W2:Y:S02]  /*6a70*/  @!P0 SYNCS.PHASECHK.TRANS64 P0, [R0+URZ], R3 ;  /* 0x00000003000085a7 */ /* 0x000ea400080010ff */
[----:B--2---:R-:W-:Y:S05]  /*6a80*/  @!P0 BRA `(.L_x_129) ;  /* 0xfffffffc00f08947 */ /* 0x004fea000383ffff */
[----:B------:R-:W-:Y:S05]  /*6a90*/  BRA `(.L_x_130) ;  /* 0xffffffbc00b07947 */ /* 0x000fea000383ffff */
.L_x_45:
[----:B----4-:R-:W-:-:S07]  /*6aa0*/  MOV R0, UR5 ;  /* 0x0000000500007c02 */ /* 0x010fce0008000f00 */
.L_x_131:
[----:B-1----:R1:W2:Y:S02]  /*6ab0*/  SYNCS.PHASECHK.TRANS64.TRYWAIT P0, [R0+URZ], R3 ;  /* 0x00000003000075a7 */ /* 0x0022a400080011ff */
[----:B--2---:R-:W-:Y:S05]  /*6ac0*/  @!P0 NANOSLEEP.SYNCS 0x989680 ;  /* 0x009896800000895d */ /* 0x004fea0003900000 */
[----:B------:R-:W2:Y:S02]  /*6ad0*/  @!P0 SYNCS.PHASECHK.TRANS64 P0, [R0+URZ], R3 ;  /* 0x00000003000085a7 */ /* 0x000ea400080010ff */
[----:B--2---:R-:W-:Y:S05]  /*6ae0*/  @!P0 BRA `(.L_x_131) ;  /* 0xfffffffc00f08947 */ /* 0x004fea000383ffff */
[----:B------:R-:W-:Y:S05]  /*6af0*/  BRA `(.L_x_132) ;  /* 0xffffffbc00bc7947 */ /* 0x000fea000383ffff */
.L_x_46:
[----:B----4-:R-:W-:-:S07]  /*6b00*/  MOV R0, UR5 ;  /* 0x0000000500007c02 */ /* 0x010fce0008000f00 */
.L_x_133:
[----:B-1----:R1:W2:Y:S02]  /*6b10*/  SYNCS.PHASECHK.TRANS64.TRYWAIT P0, [R0+URZ], R3 ;  /* 0x00000003000075a7 */ /* 0x0022a400080011ff */
[----:B--2---:R-:W-:Y:S05]  /*6b20*/  @!P0 NANOSLEEP.SYNCS 0x989680 ;  /* 0x009896800000895d */ /* 0x004fea0003900000 */
[----:B------:R-:W2:Y:S02]  /*6b30*/  @!P0 SYNCS.PHASECHK.TRANS64 P0, [R0+URZ], R3 ;  /* 0x00000003000085a7 */ /* 0x000ea400080010ff */
[----:B--2---:R-:W-:Y:S05]  /*6b40*/  @!P0 BRA `(.L_x_133) ;  /* 0xfffffffc00f08947 */ /* 0x004fea000383ffff */
[----:B------:R-:W-:Y:S05]  /*6b50*/  BRA `(.L_x_134) ;  /* 0xffffffbc00c87947 */ /* 0x000fea000383ffff */
.L_x_47:
[----:B----4-:R-:W-:-:S07]  /*6b60*/  MOV R0, UR5 ;  /* 0x0000000500007c02 */ /* 0x010fce0008000f00 */
.L_x_135:
[----:B-1----:R1:W2:Y:S02]  /*6b70*/  SYNCS.PHASECHK.TRANS64.TRYWAIT P0, [R0+URZ], R3 ;  /* 0x00000003000075a7 */ /* 0x0022a400080011ff */
[----:B--2---:R-:W-:Y:S05]  /*6b80*/  @!P0 NANOSLEEP.SYNCS 0x989680 ;  /* 0x009896800000895d */ /* 0x004fea0003900000 */
[----:B------:R-:W2:Y:S02]  /*6b90*/  @!P0 SYNCS.PHASECHK.TRANS64 P0, [R0+URZ], R3 ;  /* 0x00000003000085a7 */ /* 0x000ea400080010ff */
[----:B--2---:R-:W-:Y:S05]  /*6ba0*/  @!P0 BRA `(.L_x_135) ;  /* 0xfffffffc00f08947 */ /* 0x004fea000383ffff */
[----:B------:R-:W-:Y:S05]  /*6bb0*/  BRA `(.L_x_136) ;  /* 0xffffffbc00d47947 */ /* 0x000fea000383ffff */
.L_x_48:
[----:B----4-:R-:W-:-:S07]  /*6bc0*/  MOV R0, UR5 ;  /* 0x0000000500007c02 */ /* 0x010fce0008000f00 */
.L_x_137:
[----:B-1----:R1:W2:Y:S02]  /*6bd0*/  SYNCS.PHASECHK.TRANS64.TRYWAIT P0, [R0+URZ], R3 ;  /* 0x00000003000075a7 */ /* 0x0022a400080011ff */
[----:B--2---:R-:W-:Y:S05]  /*6be0*/  @!P0 NANOSLEEP.SYNCS 0x989680 ;  /* 0x009896800000895d */ /* 0x004fea0003900000 */
[----:B------:R-:W2:Y:S02]  /*6bf0*/  @!P0 SYNCS.PHASECHK.TRANS64 P0, [R0+URZ], R3 ;  /* 0x00000003000085a7 */ /* 0x000ea400080010ff */
[----:B--2---:R-:W-:Y:S05]  /*6c00*/  @!P0 BRA `(.L_x_137) ;  /* 0xfffffffc00f08947 */ /* 0x004fea000383ffff */
[----:B------:R-:W-:Y:S05]  /*6c10*/  BRA `(.L_x_138) ;  /* 0xffffffbc00e07947 */ /* 0x000fea000383ffff */
.L_x_49:
[----:B----4-:R-:W-:-:S07]  /*6c20*/  MOV R0, UR5 ;  /* 0x0000000500007c02 */ /* 0x010fce0008000f00 */
.L_x_139:
[----:B-1----:R1:W2:Y:S02]  /*6c30*/  SYNCS.PHASECHK.TRANS64.TRYWAIT P0, [R0+URZ], R3 ;  /* 0x00000003000075a7 */ /* 0x0022a400080011ff */
[----:B--2---:R-:W-:Y:S05]  /*6c40*/  @!P0 NANOSLEEP.SYNCS 0x989680 ;  /* 0x009896800000895d */ /* 0x004fea0003900000 */
[----:B------:R-:W2:Y:S02]  /*6c50*/  @!P0 SYNCS.PHASECHK.TRANS64 P0, [R0+URZ], R3 ;  /* 0x00000003000085a7 */ /* 0x000ea400080010ff */
[----:B--2---:R-:W-:Y:S05]  /*6c60*/  @!P0 BRA `(.L_x_139) ;  /* 0xfffffffc00f08947 */ /* 0x004fea000383ffff */
[----:B------:R-:W-:Y:S05]  /*6c70*/  BRA `(.L_x_140) ;  /* 0xffffffbc00ec7947 */ /* 0x000fea000383ffff */
.L_x_50:
[----:B----4-:R-:W-:-:S07]  /*6c80*/  MOV R0, UR5 ;  /* 0x0000000500007c02 */ /* 0x010fce0008000f00 */
.L_x_141:
[----:B-1----:R1:W2:Y:S02]  /*6c90*/  SYNCS.PHASECHK.TRANS64.TRYWAIT P0, [R0+URZ], R3 ;  /* 0x00000003000075a7 */ /* 0x0022a400080011ff */
[----:B--2---:R-:W-:Y:S05]  /*6ca0*/  @!P0 NANOSLEEP.SYNCS 0x989680 ;  /* 0x009896800000895d */ /* 0x004fea0003900000 */
[----:B------:R-:W2:Y:S02]  /*6cb0*/  @!P0 SYNCS.PHASECHK.TRANS64 P0, [R0+URZ], R3 ;  /* 0x00000003000085a7 */ /* 0x000ea400080010ff */
[----:B--2---:R-:W-:Y:S05]  /*6cc0*/  @!P0 BRA `(.L_x_141) ;  /* 0xfffffffc00f08947 */ /* 0x004fea000383ffff */
[----:B------:R-:W-:Y:S05]  /*6cd0*/  BRA `(.L_x_142) ;  /* 0xffffffbc00f87947 */ /* 0x000fea000383ffff */
.L_x_51:
[----:B----4-:R-:W-:-:S07]  /*6ce0*/  MOV R0, UR5 ;  /* 0x0000000500007c02 */ /* 0x010fce0008000f00 */
.L_x_143:
[----:B-1----:R1:W2:Y:S02]  /*6cf0*/  SYNCS.PHASECHK.TRANS64.TRYWAIT P0, [R0+URZ], R3 ;  /* 0x00000003000075a7 */ /* 0x0022a400080011ff */
[----:B--2---:R-:W-:Y:S05]  /*6d00*/  @!P0 NANOSLEEP.SYNCS 0x989680 ;  /* 0x009896800000895d */ /* 0x004fea0003900000 */
[----:B------:R-:W2:Y:S02]  /*6d10*/  @!P0 SYNCS.PHASECHK.TRANS64 P0, [R0+URZ], R3 ;  /* 0x00000003000085a7 */ /* 0x000ea400080010ff */
[----:B--2---:R-:W-:Y:S05]  /*6d20*/  @!P0 BRA `(.L_x_143) ;  /* 0xfffffffc00f08947 */ /* 0x004fea000383ffff */
[----:B------:R-:W-:Y:S05]  /*6d30*/  BRA `(.L_x_144) ;  /* 0xffffffc000047947 */ /* 0x000fea000383ffff */
.L_x_52:
[----:B----4-:R-:W-:-:S07]  /*6d40*/  MOV R0, UR5 ;  /* 0x0000000500007c02 */ /* 0x010fce0008000f00 */
.L_x_145:
[----:B-1----:R1:W2:Y:S02]  /*6d50*/  SYNCS.PHASECHK.TRANS64.TRYWAIT P0, [R0+URZ], R3 ;  /* 0x00000003000075a7 */ /* 0x0022a400080011ff */
[----:B--2---:R-:W-:Y:S05]  /*6d60*/  @!P0 NANOSLEEP.SYNCS 0x989680 ;  /* 0x009896800000895d */ /* 0x004fea0003900000 */
[----:B------:R-:W2:Y:S02]  /*6d70*/  @!P0 SYNCS.PHASECHK.TRANS64 P0, [R0+URZ], R3 ;  /* 0x00000003000085a7 */ /* 0x000ea400080010ff */
[----:B--2---:R-:W-:Y:S05]  /*6d80*/  @!P0 BRA `(.L_x_145) ;  /* 0xfffffffc00f08947 */ /* 0x004fea000383ffff */
[----:B------:R-:W-:Y:S05]  /*6d90*/  BRA `(.L_x_146) ;  /* 0xffffffc000107947 */ /* 0x000fea000383ffff */
.L_x_53:
[----:B----4-:R-:W-:-:S07]  /*6da0*/  MOV R0, UR5 ;  /* 0x0000000500007c02 */ /* 0x010fce0008000f00 */
.L_x_147:
[----:B-1----:R1:W2:Y:S02]  /*6db0*/  SYNCS.PHASECHK.TRANS64.TRYWAIT P0, [R0+URZ], R3 ;  /* 0x00000003000075a7 */ /* 0x0022a400080011ff */
[----:B--2---:R-:W-:Y:S05]  /*6dc0*/  @!P0 NANOSLEEP.SYNCS 0x989680 ;  /* 0x009896800000895d */ /* 0x004fea0003900000 */
[----:B------:R-:W2:Y:S02]  /*6dd0*/  @!P0 SYNCS.PHASECHK.TRANS64 P0, [R0+URZ], R3 ;  /* 0x00000003000085a7 */ /* 0x000ea400080010ff */
[----:B--2---:R-:W-:Y:S05]  /*6de0*/  @!P0 BRA `(.L_x_147) ;  /* 0xfffffffc00f08947 */ /* 0x004fea000383ffff */
[----:B------:R-:W-:Y:S05]  /*6df0*/  BRA `(.L_x_148) ;  /* 0xffffffc0001c7947 */ /* 0x000fea000383ffff */
.L_x_54:
[----:B----4-:R-:W-:-:S07]  /*6e00*/  MOV R0, UR5 ;  /* 0x0000000500007c02 */ /* 0x010fce0008000f00 */
.L_x_149:
[----:B-1----:R1:W2:Y:S02]  /*6e10*/  SYNCS.PHASECHK.TRANS64.TRYWAIT P0, [R0+URZ], R3 ;  /* 0x00000003000075a7 */ /* 0x0022a400080011ff */
[----:B--2---:R-:W-:Y:S05]  /*6e20*/  @!P0 NANOSLEEP.SYNCS 0x989680 ;  /* 0x009896800000895d */ /* 0x004fea0003900000 */
[----:B------:R-:W2:Y:S02]  /*6e30*/  @!P0 SYNCS.PHASECHK.TRANS64 P0, [R0+URZ], R3 ;  /* 0x00000003000085a7 */ /* 0x000ea400080010ff */
[----:B--2---:R-:W-:Y:S05]  /*6e40*/  @!P0 BRA `(.L_x_149) ;  /* 0xfffffffc00f08947 */ /* 0x004fea000383ffff */
[----:B------:R-:W-:Y:S05]  /*6e50*/  BRA `(.L_x_150) ;  /* 0xffffffc000287947 */ /* 0x000fea000383ffff */
.L_x_55:
[----:B----4-:R-:W-:-:S07]  /*6e60*/  MOV R0, UR5 ;  /* 0x0000000500007c02 */ /* 0x010fce0008000f00 */
.L_x_151:
[----:B-1----:R1:W2:Y:S02]  /*6e70*/  SYNCS.PHASECHK.TRANS64.TRYWAIT P0, [R0+URZ], R3 ;  /* 0x00000003000075a7 */ /* 0x0022a400080011ff */
[----:B--2---:R-:W-:Y:S05]  /*6e80*/  @!P0 NANOSLEEP.SYNCS 0x989680 ;  /* 0x009896800000895d */ /* 0x004fea0003900000 */
[----:B------:R-:W2:Y:S02]  /*6e90*/  @!P0 SYNCS.PHASECHK.TRANS64 P0, [R0+URZ], R3 ;  /* 0x00000003000085a7 */ /* 0x000ea400080010ff */
[----:B--2---:R-:W-:Y:S05]  /*6ea0*/  @!P0 BRA `(.L_x_151) ;  /* 0xfffffffc00f08947 */ /* 0x004fea000383ffff */
[----:B------:R-:W-:Y:S05]  /*6eb0*/  BRA `(.L_x_152) ;  /* 0xffffffc000347947 */ /* 0x000fea000383ffff */
.L_x_56:
[----:B----4-:R-:W-:-:S07]  /*6ec0*/  MOV R0, UR5 ;  /* 0x0000000500007c02 */ /* 0x010fce0008000f00 */
.L_x_153:
[----:B-1----:R1:W2:Y:S02]  /*6ed0*/  SYNCS.PHASECHK.TRANS64.TRYWAIT P0, [R0+URZ], R3 ;  /* 0x00000003000075a7 */ /* 0x0022a400080011ff */
[----:B--2---:R-:W-:Y:S05]  /*6ee0*/  @!P0 NANOSLEEP.SYNCS 0x989680 ;  /* 0x009896800000895d */ /* 0x004fea0003900000 */
[----:B------:R-:W2:Y:S02]  /*6ef0*/  @!P0 SYNCS.PHASECHK.TRANS64 P0, [R0+URZ], R3 ;  /* 0x00000003000085a7 */ /* 0x000ea400080010ff */
[----:B--2---:R-:W-:Y:S05]  /*6f00*/  @!P0 BRA `(.L_x_153) ;  /* 0xfffffffc00f08947 */ /* 0x004fea000383ffff */
[----:B------:R-:W-:Y:S05]  /*6f10*/  BRA `(.L_x_154) ;  /* 0xffffffc000407947 */ /* 0x000fea000383ffff */
.L_x_57:
[----:B----4-:R-:W-:-:S07]  /*6f20*/  MOV R0, UR5 ;  /* 0x0000000500007c02 */ /* 0x010fce0008000f00 */
.L_x_155:
[----:B-1----:R1:W2:Y:S02]  /*6f30*/  SYNCS.PHASECHK.TRANS64.TRYWAIT P0, [R0+URZ], R3 ;  /* 0x00000003000075a7 */ /* 0x0022a400080011ff */
[----:B--2---:R-:W-:Y:S05]  /*6f40*/  @!P0 NANOSLEEP.SYNCS 0x989680 ;  /* 0x009896800000895d */ /* 0x004fea0003900000 */
[----:B------:R-:W2:Y:S02]  /*6f50*/  @!P0 SYNCS.PHASECHK.TRANS64 P0, [R0+URZ], R3 ;  /* 0x00000003000085a7 */ /* 0x000ea400080010ff */
[----:B--2---:R-:W-:Y:S05]  /*6f60*/  @!P0 BRA `(.L_x_155) ;  /* 0xfffffffc00f08947 */ /* 0x004fea000383ffff */
[----:B------:R-:W-:Y:S05]  /*6f70*/  BRA `(.L_x_156) ;  /* 0xffffffc0004c7947 */ /* 0x000fea000383ffff */
.L_x_58:
[----:B----4-:R-:W-:-:S07]  /*6f80*/  MOV R0, UR5 ;  /* 0x0000000500007c02 */ /* 0x010fce0008000f00 */
.L_x_157:
[----:B-1----:R1:W2:Y:S02]  /*6f90*/  SYNCS.PHASECHK.TRANS64.TRYWAIT P0, [R0+URZ], R3 ;  /* 0x00000003000075a7 */ /* 0x0022a400080011ff */
[----:B--2---:R-:W-:Y:S05]  /*6fa0*/  @!P0 NANOSLEEP.SYNCS 0x989680 ;  /* 0x009896800000895d */ /* 0x004fea0003900000 */
[----:B------:R-:W2:Y:S02]  /*6fb0*/  @!P0 SYNCS.PHASECHK.TRANS64 P0, [R0+URZ], R3 ;  /* 0x00000003000085a7 */ /* 0x000ea400080010ff */
[----:B--2---:R-:W-:Y:S05]  /*6fc0*/  @!P0 BRA `(.L_x_157) ;  /* 0xfffffffc00f08947 */ /* 0x004fea000383ffff */
[----:B------:R-:W-:Y:S05]  /*6fd0*/  BRA `(.L_x_158) ;  /* 0xffffffc000587947 */ /* 0x000fea000383ffff */
.L_x_59:
[----:B----4-:R-:W-:-:S07]  /*6fe0*/  MOV R0, UR5 ;  /* 0x0000000500007c02 */ /* 0x010fce0008000f00 */
.L_x_159:
[----:B-1----:R1:W2:Y:S02]  /*6ff0*/  SYNCS.PHASECHK.TRANS64.TRYWAIT P0, [R0+URZ], R3 ;  /* 0x00000003000075a7 */ /* 0x0022a400080011ff */
[----:B--2---:R-:W-:Y:S05]  /*7000*/  @!P0 NANOSLEEP.SYNCS 0x989680 ;  /* 0x009896800000895d */ /* 0x004fea0003900000 */
[----:B------:R-:W2:Y:S02]  /*7010*/  @!P0 SYNCS.PHASECHK.TRANS64 P0, [R0+URZ], R3 ;  /* 0x00000003000085a7 */ /* 0x000ea400080010ff */
[----:B--2---:R-:W-:Y:S05]  /*7020*/  @!P0 BRA `(.L_x_159) ;  /* 0xfffffffc00f08947 */ /* 0x004fea000383ffff */
[----:B------:R-:W-:Y:S05]  /*7030*/  BRA `(.L_x_160) ;  /* 0xffffffc000647947 */ /* 0x000fea000383ffff */
.L_x_62:
[----:B-1----:R1:W2:Y:S02]  /*7040*/  SYNCS.PHASECHK.TRANS64.TRYWAIT P0, [R0+URZ+0x200], R4 ;  /* 0x00020004000075a7 */ /* 0x0022a400080011ff */
[----:B--2---:R-:W-:Y:S05]  /*7050*/  @!P0 NANOSLEEP.SYNCS 0x989680 ;  /* 0x009896800000895d */ /* 0x004fea0003900000 */
[----:B------:R-:W2:Y:S02]  /*7060*/  @!P0 SYNCS.PHASECHK.TRANS64 P0, [R0+URZ+0x200], R4 ;  /* 0x00020004000085a7 */ /* 0x000ea400080010ff */
[----:B--2---:R-:W-:Y:S05]  /*7070*/  @!P0 BRA `(.L_x_62) ;  /* 0xfffffffc00f08947 */ /* 0x004fea000383ffff */
[----:B------:R-:W-:Y:S05]  /*7080*/  BRA `(.L_x_161) ;  /* 0xffffffc000c07947 */ /* 0x000fea000383ffff */
.L_x_63:
[----:B------:R-:W-:-:S07]  /*7090*/  MOV R0, UR5 ;  /* 0x0000000500007c02 */ /* 0x000fce0008000f00 */
.L_x_162:
[----:B-1----:R1:W2:Y:S02]  /*70a0*/  SYNCS.PHASECHK.TRANS64.TRYWAIT P0, [R0+URZ+0x1b0], R5 ;  /* 0x0001b005000075a7 */ /* 0x0022a400080011ff */
[----:B--2---:R-:W-:Y:S05]  /*70b0*/  @!P0 NANOSLEEP.SYNCS 0x989680 ;  /* 0x009896800000895d */ /* 0x004fea0003900000 */
[----:B------:R-:W2:Y:S02]  /*70c0*/  @!P0 SYNCS.PHASECHK.TRANS64 P0, [R0+URZ+0x1b0], R5 ;  /* 0x0001b005000085a7 */ /* 0x000ea400080010ff */
[----:B--2---:R-:W-:Y:S05]  /*70d0*/  @!P0 BRA `(.L_x_162) ;  /* 0xfffffffc00f08947 */ /* 0x004fea000383ffff */
[----:B------:R-:W-:Y:S05]  /*70e0*/  BRA `(.L_x_163) ;  /* 0xffffffc000d07947 */ /* 0x000fea000383ffff */
.L_x_64:
[----:B-1----:R1:W2:Y:S02]  /*70f0*/  SYNCS.PHASECHK.TRANS64.TRYWAIT P1, [R0+URZ+0x1a0], R4 ;  /* 0x0001a004000075a7 */ /* 0x0022a400080211ff */
[----:B--2---:R-:W-:Y:S05]  /*7100*/  @!P1 NANOSLEEP.SYNCS 0x989680 ;  /* 0x009896800000995d */ /* 0x004fea0003900000 */
[----:B------:R-:W2:Y:S02]  /*7110*/  @!P1 SYNCS.PHASECHK.TRANS64 P1, [R0+URZ+0x1a0], R4 ;  /* 0x0001a004000095a7 */ /* 0x000ea400080210ff */
[----:B--2---:R-:W-:Y:S05]  /*7120*/  @!P1 BRA `(.L_x_64) ;  /* 0xfffffffc00f09947 */ /* 0x004fea000383ffff */
[----:B------:R-:W-:Y:S05]  /*7130*/  BRA `(.L_x_164) ;  /* 0xffffffc400007947 */ /* 0x000fea000383ffff */
.L_x_67:
[----:B------:R-:W-:-:S07]  /*7140*/  MOV R0, UR5 ;  /* 0x0000000500007c02 */ /* 0x000fce0008000f00 */
.L_x_165:
[----:B-1----:R1:W2:Y:S02]  /*7150*/  SYNCS.PHASECHK.TRANS64.TRYWAIT P0, [R0+URZ+0x1b0], R2 ;  /* 0x0001b002000075a7 */ /* 0x0022a400080011ff */
[----:B--2---:R-:W-:Y:S05]  /*7160*/  @!P0 NANOSLEEP.SYNCS 0x989680 ;  /* 0x009896800000895d */ /* 0x004fea0003900000 */
[----:B------:R-:W2:Y:S02]  /*7170*/  @!P0 SYNCS.PHASECHK.TRANS64 P0, [R0+URZ+0x1b0], R2 ;  /* 0x0001b002000085a7 */ /* 0x000ea400080010ff */
[----:B--2---:R-:W-:Y:S05]  /*7180*/  @!P0 BRA `(.L_x_165) ;  /* 0xfffffffc00f08947 */ /* 0x004fea000383ffff */
[----:B------:R-:W-:Y:S05]  /*7190*/  BRA `(.L_x_66) ;  /* 0xffffffc400547947 */ /* 0x000fea000383ffff */
.L_x_74:
[----:B-1----:R1:W2:Y:S02]  /*71a0*/  SYNCS.PHASECHK.TRANS64.TRYWAIT P1, [R0+URZ+0x1a0], R2 ;  /* 0x0001a002000075a7 */ /* 0x0022a400080211ff */
[----:B--2---:R-:W-:Y:S05]  /*71b0*/  @!P1 NANOSLEEP.SYNCS 0x989680 ;  /* 0x009896800000995d */ /* 0x004fea0003900000 */
[----:B------:R-:W2:Y:S02]  /*71c0*/  @!P1 SYNCS.PHASECHK.TRANS64 P1, [R0+URZ+0x1a0], R2 ;  /* 0x0001a002000095a7 */ /* 0x000ea400080210ff */
[----:B--2---:R-:W-:Y:S05]  /*71d0*/  @!P1 BRA `(.L_x_74) ;  /* 0xfffffffc00f09947 */ /* 0x004fea000383ffff */
[----:B------:R-:W-:Y:S05]  /*71e0*/  BRA `(.L_x_166) ;  /* 0xffffffc800b47947 */ /* 0x000fea000383ffff */
.L_x_75:
[----:B------:R-:W-:-:S07]  /*71f0*/  MOV R2, UR8 ;  /* 0x0000000800027c02 */ /* 0x000fce0008000f00 */
.L_x_167:
[----:B-1----:R1:W2:Y:S02]  /*7200*/  SYNCS.PHASECHK.TRANS64.TRYWAIT P0, [R2+URZ+0x1e0], R0 ;  /* 0x0001e000020075a7 */ /* 0x0022a400080011ff */
[----:B--2---:R-:W-:Y:S05]  /*7210*/  @!P0 NANOSLEEP.SYNCS 0x989680 ;  /* 0x009896800000895d */ /* 0x004fea0003900000 */
[----:B------:R-:W2:Y:S02]  /*7220*/  @!P0 SYNCS.PHASECHK.TRANS64 P0, [R2+URZ+0x1e0], R0 ;  /* 0x0001e000020085a7 */ /* 0x000ea400080010ff */
[----:B--2---:R-:W-:Y:S05]  /*7230*/  @!P0 BRA `(.L_x_167) ;  /* 0xfffffffc00f08947 */ /* 0x004fea000383ffff */
[----:B------:R-:W-:Y:S05]  /*7240*/  BRA `(.L_x_168) ;  /* 0xffffffc800ec7947 */ /* 0x000fea000383ffff */
.L_x_78:
[----:B------:R-:W-:Y:S07]  /*7250*/  MOV R0, UR7 ;  /* 0x0000000700007c02 */ /* 0x000fee0008000f00 */
.L_x_169:
[----:B-1----:R1:W2:Y:S02]  /*7260*/  SYNCS.PHASECHK.TRANS64.TRYWAIT P0, [R0+URZ], R2 ;  /* 0x00000002000075a7 */ /* 0x0022a400080011ff */
[----:B--2---:R-:W-:Y:S05]  /*7270*/  @!P0 NANOSLEEP.SYNCS 0x989680 ;  /* 0x009896800000895d */ /* 0x004fea0003900000 */
[----:B------:R-:W2:Y:S02]  /*7280*/  @!P0 SYNCS.PHASECHK.TRANS64 P0, [R0+URZ], R2 ;  /* 0x00000002000085a7 */ /* 0x000ea400080010ff */
[----:B--2---:R-:W-:Y:S05]  /*7290*/  @!P0 BRA `(.L_x_169) ;  /* 0xfffffffc00f08947 */ /* 0x004fea000383ffff */
[----:B------:R-:W-:Y:S05]  /*72a0*/  BRA `(.L_x_77) ;  /* 0xffffffcc00087947 */ /* 0x000fea000383ffff */
.L_x_81:
[----:B------:R-:W-:-:S07]  /*72b0*/  MOV R0, UR5 ;  /* 0x0000000500007c02 */ /* 0x000fce0008000f00 */
.L_x_170:
[----:B--2---:R2:W3:Y:S02]  /*72c0*/  SYNCS.PHASECHK.TRANS64.TRYWAIT P0, [R0+URZ], R2 ;  /* 0x00000002000075a7 */ /* 0x0044e400080011ff */
[----:B---3--:R-:W-:Y:S05]  /*72d0*/  @!P0 NANOSLEEP.SYNCS 0x989680 ;  /* 0x009896800000895d */ /* 0x008fea0003900000 */
[----:B------:R-:W3:Y:S02]  /*72e0*/  @!P0 SYNCS.PHASECHK.TRANS64 P0, [R0+URZ], R2 ;  /* 0x00000002000085a7 */ /* 0x000ee400080010ff */
[----:B---3--:R-:W-:Y:S05]  /*72f0*/  @!P0 BRA `(.L_x_170) ;  /* 0xfffffffc00f08947 */ /* 0x008fea000383ffff */
[----:B------:R-:W-:Y:S05]  /*7300*/  BRA `(.L_x_171) ;  /* 0xffffffcc00bc7947 */ /* 0x000fea000383ffff */
.L_x_82:
[----:B------:R-:W-:-:S07]  /*7310*/  MOV R0, UR5 ;  /* 0x0000000500007c02 */ /* 0x000fce0008000f00 */
.L_x_172:
[----:B-1----:R1:W2:Y:S02]  /*7320*/  SYNCS.PHASECHK.TRANS64.TRYWAIT P0, [R0+URZ], R3 ;  /* 0x00000003000075a7 */ /* 0x0022a400080011ff */
[----:B--2---:R-:W-:Y:S05]  /*7330*/  @!P0 NANOSLEEP.SYNCS 0x989680 ;  /* 0x009896800000895d */ /* 0x004fea0003900000 */
[----:B------:R-:W2:Y:S02]  /*7340*/  @!P0 SYNCS.PHASECHK.TRANS64 P0, [R0+URZ], R3 ;  /* 0x00000003000085a7 */ /* 0x000ea400080010ff */
[----:B--2---:R-:W-:Y:S05]  /*7350*/  @!P0 BRA `(.L_x_172) ;  /* 0xfffffffc00f08947 */ /* 0x004fea000383ffff */
[----:B------:R-:W-:Y:S05]  /*7360*/  BRA `(.L_x_173) ;  /* 0xffffffcc00c87947 */ /* 0x000fea000383ffff */
.L_x_83:
[----:B------:R-:W-:-:S07]  /*7370*/  MOV R0, UR5 ;  /* 0x0000000500007c02 */ /* 0x000fce0008000f00 */
.L_x_174:
[----:B-1----:R1:W2:Y:S02]  /*7380*/  SYNCS.PHASECHK.TRANS64.TRYWAIT P0, [R0+URZ], R3 ;  /* 0x00000003000075a7 */ /* 0x0022a400080011ff */
[----:B--2---:R-:W-:Y:S05]  /*7390*/  @!P0 NANOSLEEP.SYNCS 0x989680 ;  /* 0x009896800000895d */ /* 0x004fea0003900000 */
[----:B------:R-:W2:Y:S02]  /*73a0*/  @!P0 SYNCS.PHASECHK.TRANS64 P0, [R0+URZ], R3 ;  /* 0x00000003000085a7 */ /* 0x000ea400080010ff */
[----:B--2---:R-:W-:Y:S05]  /*73b0*/  @!P0 BRA `(.L_x_174) ;  /* 0xfffffffc00f08947 */ /* 0x004fea000383ffff */
[----:B------:R-:W-:Y:S05]  /*73c0*/  BRA `(.L_x_175) ;  /* 0xffffffcc00d47947 */ /* 0x000fea000383ffff */
.L_x_84:
[----:B-1----:R-:W-:-:S07]  /*73d0*/  MOV R0, UR7 ;  /* 0x0000000700007c02 */ /* 0x002fce0008000f00 */
.L_x_176:
[----:B-1----:R1:W2:Y:S02]  /*73e0*/  SYNCS.PHASECHK.TRANS64.TRYWAIT P0, [R0+URZ], R2 ;  /* 0x00000002000075a7 */ /* 0x0022a400080011ff */
[----:B--2---:R-:W-:Y:S05]  /*73f0*/  @!P0 NANOSLEEP.SYNCS 0x989680 ;  /* 0x009896800000895d */ /* 0x004fea0003900000 */
[----:B------:R-:W2:Y:S02]  /*7400*/  @!P0 SYNCS.PHASECHK.TRANS64 P0, [R0+URZ], R2 ;  /* 0x00000002000085a7 */ /* 0x000ea400080010ff */
[----:B--2---:R-:W-:Y:S05]  /*7410*/  @!P0 BRA `(.L_x_176) ;  /* 0xfffffffc00f08947 */ /* 0x004fea000383ffff */
[----:B------:R-:W-:Y:S05]  /*7420*/  BRA `(.L_x_177) ;  /* 0xffffffcc00e07947 */ /* 0x000fea000383ffff */
.L_x_89:
[----:B---3--:R3:W1:Y:S02]  /*7430*/  SYNCS.PHASECHK.TRANS64.TRYWAIT P0, [R0+URZ+0x1a0], R2 ;  /* 0x0001a002000075a7 */ /* 0x00866400080011ff */
[----:B-1----:R-:W-:Y:S05]  /*7440*/  @!P0 NANOSLEEP.SYNCS 0x989680 ;  /* 0x009896800000895d */ /* 0x002fea0003900000 */
[----:B------:R-:W1:Y:S02]  /*7450*/  @!P0 SYNCS.PHASECHK.TRANS64 P0, [R0+URZ+0x1a0], R2 ;  /* 0x0001a002000085a7 */ /* 0x000e6400080010ff */
[----:B-1----:R-:W-:Y:S05]  /*7460*/  @!P0 BRA `(.L_x_89) ;  /* 0xfffffffc00f08947 */ /* 0x002fea000383ffff */
[----:B------:R-:W-:Y:S05]  /*7470*/  BRA `(.L_x_178) ;  /* 0xffffffd000e07947 */ /* 0x000fea000383ffff */
.L_x_92:
[----:B------:R-:W-:Y:S07]  /*7480*/  MOV R0, UR6 ;  /* 0x0000000600007c02 */ /* 0x000fee0008000f00 */
.L_x_179:
[----:B-1----:R1:W3:Y:S02]  /*7490*/  SYNCS.PHASECHK.TRANS64.TRYWAIT P0, [R0+URZ+0x198], R2 ;  /* 0x00019802000075a7 */ /* 0x0022e400080011ff */
[----:B---3--:R-:W-:Y:S05]  /*74a0*/  @!P0 NANOSLEEP.SYNCS 0x989680 ;  /* 0x009896800000895d */ /* 0x008fea0003900000 */
[----:B------:R-:W3:Y:S02]  /*74b0*/  @!P0 SYNCS.PHASECHK.TRANS64 P0, [R0+URZ+0x198], R2 ;  /* 0x00019802000085a7 */ /* 0x000ee400080010ff */
[----:B---3--:R-:W-:Y:S05]  /*74c0*/  @!P0 BRA `(.L_x_179) ;  /* 0xfffffffc00f08947 */ /* 0x008fea000383ffff */
[----:B------:R-:W-:Y:S05]  /*74d0*/  BRA `(.L_x_91) ;  /* 0xffffffd400cc7947 */ /* 0x000fea000383ffff */
.L_x_95:
[----:B------:R-:W-:Y:S07]  /*74e0*/  MOV R0, UR6 ;  /* 0x0000000600007c02 */ /* 0x000fee0008000f00 */
.L_x_180:
[----:B-1----:R1:W2:Y:S02]  /*74f0*/  SYNCS.PHASECHK.TRANS64.TRYWAIT P2, [R0+URZ+0x188], R24 ;  /* 0x00018818000075a7 */ /* 0x0022a400080411ff */
[----:B--2---:R-:W-:Y:S05]  /*7500*/  @!P2 NANOSLEEP.SYNCS 0x989680 ;  /* 0x009896800000a95d */ /* 0x004fea0003900000 */
[----:B------:R-:W2:Y:S02]  /*7510*/  @!P2 SYNCS.PHASECHK.TRANS64 P2, [R0+URZ+0x188], R24 ;  /* 0x000188180000a5a7 */ /* 0x000ea400080410ff */
[----:B--2---:R-:W-:Y:S05]  /*7520*/  @!P2 BRA `(.L_x_180) ;  /* 0xfffffffc00f0a947 */ /* 0x004fea000383ffff */
[----:B------:R-:W-:Y:S05]  /*7530*/  BRA `(.L_x_181) ;  /* 0xffffffd800607947 */ /* 0x000fea000383ffff */
.L_x_98:
[----:B--2---:R2:W4:Y:S02]  /*7540*/  SYNCS.PHASECHK.TRANS64.TRYWAIT P0, [R0+URZ+0x1a0], R2 ;  /* 0x0001a002000075a7 */ /* 0x00452400080011ff */
[----:B----4-:R-:W-:Y:S05]  /*7550*/  @!P0 NANOSLEEP.SYNCS 0x989680 ;  /* 0x009896800000895d */ /* 0x010fea0003900000 */
[----:B------:R-:W4:Y:S02]  /*7560*/  @!P0 SYNCS.PHASECHK.TRANS64 P0, [R0+URZ+0x1a0], R2 ;  /* 0x0001a002000085a7 */ /* 0x000f2400080010ff */
[----:B----4-:R-:W-:Y:S05]  /*7570*/  @!P0 BRA `(.L_x_98) ;  /* 0xfffffffc00f08947 */ /* 0x010fea000383ffff */
[----:B------:R-:W-:Y:S05]  /*7580*/  BRA `(.L_x_182) ;  /* 0xffffffdc007c7947 */ /* 0x000fea000383ffff */
.L_x_104:
[----:B------:R-:W-:Y:S07]  /*7590*/  MOV R0, UR46 ;  /* 0x0000002e00007c02 */ /* 0x000fee0008000f00 */
.L_x_183:
[----:B-1----:R1:W2:Y:S02]  /*75a0*/  SYNCS.PHASECHK.TRANS64.TRYWAIT P0, [R0+URZ+0x180], R3 ;  /* 0x00018003000075a7 */ /* 0x0022a400080011ff */
[----:B--2---:R-:W-:Y:S05]  /*75b0*/  @!P0 NANOSLEEP.SYNCS 0x989680 ;  /* 0x009896800000895d */ /* 0x004fea0003900000 */
[----:B------:R-:W2:Y:S02]  /*75c0*/  @!P0 SYNCS.PHASECHK.TRANS64 P0, [R0+URZ+0x180], R3 ;  /* 0x00018003000085a7 */ /* 0x000ea400080010ff */
[----:B--2---:R-:W-:Y:S05]  /*75d0*/  @!P0 BRA `(.L_x_183) ;  /* 0xfffffffc00f08947 */ /* 0x004fea000383ffff */
[----:B------:R-:W-:Y:S05]  /*75e0*/  BRA `(.L_x_103) ;  /* 0xffffffe4009c7947 */ /* 0x000fea000383ffff */
.L_x_106:
[----:B------:R-:W-:Y:S07]  /*75f0*/  MOV R0, UR50 ;  /* 0x0000003200007c02 */ /* 0x000fee0008000f00 */
.L_x_184:
[----:B-1----:R1:W3:Y:S02]  /*7600*/  SYNCS.PHASECHK.TRANS64.TRYWAIT P1, [R0+URZ+0x1c0], R12 ;  /* 0x0001c00c000075a7 */ /* 0x0022e400080211ff */
[----:B---3--:R-:W-:Y:S05]  /*7610*/  @!P1 NANOSLEEP.SYNCS 0x989680 ;  /* 0x009896800000995d */ /* 0x008fea0003900000 */
[----:B------:R-:W3:Y:S02]  /*7620*/  @!P1 SYNCS.PHASECHK.TRANS64 P1, [R0+URZ+0x1c0], R12 ;  /* 0x0001c00c000095a7 */ /* 0x000ee400080210ff */
[----:B---3--:R-:W-:Y:S05]  /*7630*/  @!P1 BRA `(.L_x_184) ;  /* 0xfffffffc00f09947 */ /* 0x008fea000383ffff */
[----:B------:R-:W-:Y:S05]  /*7640*/  BRA `(.L_x_105) ;  /* 0xffffffe400fc7947 */ /* 0x000fea000383ffff */
        .weak           $__internal_0_$__cuda_sm10x_tcgen05_guardrail_trap_col_being_dealloced_not_returned_by_alloc
        .type           $__internal_0_$__cuda_sm10x_tcgen05_guardrail_trap_col_being_dealloced_not_returned_by_alloc,@function
        .size           $__internal_0_$__cuda_sm10x_tcgen05_guardrail_trap_col_being_dealloced_not_returned_by_alloc,($__internal_1_$__cuda_sm10x_tcgen05_guardrail_trap_phase_invalid_during_alloc - $__internal_0_$__cuda_sm10x_tcgen05_guardrail_trap_col_being_dealloced_not_returned_by_alloc)
$__internal_0_$__cuda_sm10x_tcgen05_guardrail_trap_col_being_dealloced_not_returned_by_alloc:
[----:B------:R-:W-:Y:S05]  /*7650*/  BPT.TRAP 0x1 ;  /* 0x000000040000795c */ /* 0x000fea0000300000 */
[----:B------:R-:W-:-:S04]  /*7660*/  HFMA2 R3, -RZ, RZ, 0, 0 ;  /* 0x00000000ff037431 */ /* 0x000fc800000001ff */
[----:B------:R-:W-:Y:S05]  /*7670*/  RET.REL.NODEC R2 `(_ZN7cutlass13device_kernelINS_4gemm6kernel13GemmUniversalIN4cute5tupleIJiiiiEEENS1_10collective13CollectiveMmaINS1_35MainloopSm100TmaUmmaWarpSpecializedILi24ELi2ELi4ENS5_IJNS4_1CILi1EEESB_SB_EEEEENS5_IJNSA_ILi128EEENSA_ILi16EEENSA_ILi64EEEEEENS_12float_e4m3_tENS5_IJlSB_lEEESI_SJ_NS4_8TiledMMAINS4_8MMA_AtomIJNS4_10MMA_TraitsINS4_19SM100_MMA_F8F6F4_SSEJSI_SI_fSE_SF_NS4_17integral_constantINS4_4UMMA5MajorELSQ_0EEESR_NSO_INSP_7ScaleInELSS_0EEEST_EEEEEENS4_6LayoutISC_NS5_IJNSA_ILi0EEESX_SX_EEEEENS5_IJNS4_10UnderscoreES10_S10_EEEEENS4_13SM90_TMA_LOADENS4_14ComposedLayoutINS4_7SwizzleILi2ELi4ELi3EEENS4_18smem_ptr_flag_bitsILi8EEENSW_INS5_IJNSA_ILi8EEESG_EEENS5_IJSG_SB_EEEEEEEvNS4_8identityES13_S1D_vS1E_EENS_8epilogue10collective18CollectiveEpilogueINS1G_23Sm100TmaWarpSpecializedILi1ELi1ELi16ELb0ELb0EEEJSH_NS5_IJNSW_ISE_SB_EENSW_ISF_SB_EEEEESI_SJ_SI_SJ_NS1G_6fusion15FusionCallbacksIS1K_NS1O_17LinearCombinationISI_fSI_fLNS_15FloatRoundStyleE2EEESH_S1N_JEEENS4_5SM1004TMEM4LOAD26SM100_TMEM_LOAD_32dp32b16xES13_NS14_INS15_ILi0ELi4ELi3EEES18_NSW_INS5_IJS19_SF_EEENS5_IJSF_SB_EEEEEEENS4_39AutoVectorizingCopyWithAssumedAlignmentILi128EEENS4_14SM90_TMA_STOREES22_S24_S24_EEEvvEEEEvNT_6ParamsE) ;  /* 0xffffff8802607950 */ /* 0x000fea0003c3ffff */
        .weak           $__internal_1_$__cuda_sm10x_tcgen05_guardrail_trap_phase_invalid_during_alloc
        .type           $__internal_1_$__cuda_sm10x_tcgen05_guardrail_trap_phase_invalid_during_alloc,@function
        .size           $__internal_1_$__cuda_sm10x_tcgen05_guardrail_trap_phase_invalid_during_alloc,($__internal_2_$__cuda_sm10x_tcgen05_guardrail_trap_unallocated_columns_being_dealloced - $__internal_1_$__cuda_sm10x_tcgen05_guardrail_trap_phase_invalid_during_alloc)
$__internal_1_$__cuda_sm10x_tcgen05_guardrail_trap_phase_invalid_during_alloc:
[----:B------:R-:W-:Y:S05]  /*7680*/  BPT.TRAP 0x1 ;  /* 0x000000040000795c */ /* 0x000fea0000300000 */
[----:B------:R-:W-:-:S04]  /*7690*/  MOV R3, 0x0 ;  /* 0x0000000000037802 */ /* 0x000fc80000000f00 */
[----:B------:R-:W-:Y:S05]  /*76a0*/  RET.REL.NODEC R2 `(_ZN7cutlass13device_kernelINS_4gemm6kernel13GemmUniversalIN4cute5tupleIJiiiiEEENS1_10collective13CollectiveMmaINS1_35MainloopSm100TmaUmmaWarpSpecializedILi24ELi2ELi4ENS5_IJNS4_1CILi1EEESB_SB_EEEEENS5_IJNSA_ILi128EEENSA_ILi16EEENSA_ILi64EEEEEENS_12float_e4m3_tENS5_IJlSB_lEEESI_SJ_NS4_8TiledMMAINS4_8MMA_AtomIJNS4_10MMA_TraitsINS4_19SM100_MMA_F8F6F4_SSEJSI_SI_fSE_SF_NS4_17integral_constantINS4_4UMMA5MajorELSQ_0EEESR_NSO_INSP_7ScaleInELSS_0EEEST_EEEEEENS4_6LayoutISC_NS5_IJNSA_ILi0EEESX_SX_EEEEENS5_IJNS4_10UnderscoreES10_S10_EEEEENS4_13SM90_TMA_LOADENS4_14ComposedLayoutINS4_7SwizzleILi2ELi4ELi3EEENS4_18smem_ptr_flag_bitsILi8EEENSW_INS5_IJNSA_ILi8EEESG_EEENS5_IJSG_SB_EEEEEEEvNS4_8identityES13_S1D_vS1E_EENS_8epilogue10collective18CollectiveEpilogueINS1G_23Sm100TmaWarpSpecializedILi1ELi1ELi16ELb0ELb0EEEJSH_NS5_IJNSW_ISE_SB_EENSW_ISF_SB_EEEEESI_SJ_SI_SJ_NS1G_6fusion15FusionCallbacksIS1K_NS1O_17LinearCombinationISI_fSI_fLNS_15FloatRoundStyleE2EEESH_S1N_JEEENS4_5SM1004TMEM4LOAD26SM100_TMEM_LOAD_32dp32b16xES13_NS14_INS15_ILi0ELi4ELi3EEES18_NSW_INS5_IJS19_SF_EEENS5_IJSF_SB_EEEEEEENS4_39AutoVectorizingCopyWithAssumedAlignmentILi128EEENS4_14SM90_TMA_STOREES22_S24_S24_EEEvvEEEEvNT_6ParamsE) ;  /* 0xffffff8802547950 */ /* 0x000fea0003c3ffff */
        .weak           $__internal_2_$__cuda_sm10x_tcgen05_guardrail_trap_unallocated_columns_being_dealloced
        .type           $__internal_2_$__cuda_sm10x_tcgen05_guardrail_trap_unallocated_columns_being_dealloced,@function
        .size           $__internal_2_$__cuda_sm10x_tcgen05_guardrail_trap_unallocated_columns_being_dealloced,(.L_x_186 - $__internal_2_$__cuda_sm10x_tcgen05_guardrail_trap_unallocated_columns_being_dealloced)
$__internal_2_$__cuda_sm10x_tcgen05_guardrail_trap_unallocated_columns_being_dealloced:
[----:B------:R-:W-:Y:S05]  /*76b0*/  BPT.TRAP 0x1 ;  /* 0x000000040000795c */ /* 0x000fea0000300000 */
[----:B------:R-:W-:-:S04]  /*76c0*/  HFMA2 R3, -RZ, RZ, 0, 0 ;  /* 0x00000000ff037431 */ /* 0x000fc800000001ff */
[----:B------:R-:W-:Y:S05]  /*76d0*/  RET.REL.NODEC R2 `(_ZN7cutlass13device_kernelINS_4gemm6kernel13GemmUniversalIN4cute5tupleIJiiiiEEENS1_10collective13CollectiveMmaINS1_35MainloopSm100TmaUmmaWarpSpecializedILi24ELi2ELi4ENS5_IJNS4_1CILi1EEESB_SB_EEEEENS5_IJNSA_ILi128EEENSA_ILi16EEENSA_ILi64EEEEEENS_12float_e4m3_tENS5_IJlSB_lEEESI_SJ_NS4_8TiledMMAINS4_8MMA_AtomIJNS4_10MMA_TraitsINS4_19SM100_MMA_F8F6F4_SSEJSI_SI_fSE_SF_NS4_17integral_constantINS4_4UMMA5MajorELSQ_0EEESR_NSO_INSP_7ScaleInELSS_0EEEST_EEEEEENS4_6LayoutISC_NS5_IJNSA_ILi0EEESX_SX_EEEEENS5_IJNS4_10UnderscoreES10_S10_EEEEENS4_13SM90_TMA_LOADENS4_14ComposedLayoutINS4_7SwizzleILi2ELi4ELi3EEENS4_18smem_ptr_flag_bitsILi8EEENSW_INS5_IJNSA_ILi8EEESG_EEENS5_IJSG_SB_EEEEEEEvNS4_8identityES13_S1D_vS1E_EENS_8epilogue10collective18CollectiveEpilogueINS1G_23Sm100TmaWarpSpecializedILi1ELi1ELi16ELb0ELb0EEEJSH_NS5_IJNSW_ISE_SB_EENSW_ISF_SB_EEEEESI_SJ_SI_SJ_NS1G_6fusion15FusionCallbacksIS1K_NS1O_17LinearCombinationISI_fSI_fLNS_15FloatRoundStyleE2EEESH_S1N_JEEENS4_5SM1004TMEM4LOAD26SM100_TMEM_LOAD_32dp32b16xES13_NS14_INS15_ILi0ELi4ELi3EEES18_NSW_INS5_IJS19_SF_EEENS5_IJSF_SB_EEEEEEENS4_39AutoVectorizingCopyWithAssumedAlignmentILi128EEENS4_14SM90_TMA_STOREES22_S24_S24_EEEvvEEEEvNT_6ParamsE) ;  /* 0xffffff8802487950 */ /* 0x000fea0003c3ffff */
.L_x_185:
[----:B------:R-:W-:-:S00]  /*76e0*/  BRA `(.L_x_185) ;  /* 0xfffffffc00fc7947 */ /* 0x000fc0000383ffff */
[----:B------:R-:W-:-:S00]  /*76f0*/  NOP ;  /* 0x0000000000007918 */ /* 0x000fc00000000000 */
        /* <DEDUP_REMOVED lines=8> */
.L_x_186:


//--------------------- .nv.global.init           --------------------------
	.section	.nv.global.init,"aw",@progbits
.nv.global.init:
	.type		$str$26,@object
	.size		$str$26,($str$25 - $str$26)
$str$26:
        /*0000*/ 	.byte	0x2f, 0x74, 0x6d, 0x70, 0x2f, 0x63, 0x75, 0x74, 0x6c, 0x61, 0x73, 0x73, 0x5f, 0x73, 0x77, 0x65
        /*0010*/ 	.byte	0x65, 0x70, 0x5f, 0x73, 0x72, 0x63, 0x2f, 0x69, 0x6e, 0x63, 0x6c, 0x75, 0x64, 0x65, 0x2f, 0x63
        /*0020*/ 	.byte	0x75, 0x74, 0x65, 0x2f, 0x61, 0x74, 0x6f, 0x6d, 0x2f, 0x63, 0x6f, 0x70, 0x79, 0x5f, 0x74, 0x72
        /*0030*/ 	.byte	0x61, 0x69, 0x74, 0x73, 0x5f, 0x73, 0x6d, 0x31, 0x30, 0x30, 0x2e, 0x68, 0x70, 0x70, 0x00
	.type		$str$25,@object
	.size		$str$25,(__unnamed_1 - $str$25)
$str$25:
        /*003f*/ 	.byte	0x28, 0x28, 0x75, 0x69, 0x6e, 0x74, 0x33, 0x32, 0x5f, 0x74, 0x28, 0x74, 0x68, 0x72, 0x65, 0x61
        /*004f*/ 	.byte	0x64, 0x49, 0x64, 0x78, 0x2e, 0x78, 0x29, 0x20, 0x2f, 0x20, 0x33, 0x32, 0x29, 0x20, 0x25, 0x20
        /*005f*/ 	.byte	0x34, 0x29, 0x20, 0x3d, 0x3d, 0x20, 0x28, 0x28, 0x28, 0x74, 0x6d, 0x65, 0x6d, 0x5f, 0x61, 0x64
        /*006f*/ 	.byte	0x64, 0x72, 0x20, 0x3e, 0x3e, 0x20, 0x31, 0x36, 0x29, 0x20, 0x2f, 0x20, 0x33, 0x32, 0x29, 0x20
        /*007f*/ 	.byte	0x25, 0x20, 0x34, 0x29, 0x00
	.type		__unnamed_1,@object
	.size		__unnamed_1,(.L_1 - __unnamed_1)
__unnamed_1:
        /*0084*/ 	.byte	0x63, 0x6f, 0x6e, 0x73, 0x74, 0x65, 0x78, 0x70, 0x72, 0x20, 0x76, 0x6f, 0x69, 0x64, 0x20, 0x63
        /* <DEDUP_REMOVED lines=36> */
        /*02d4*/ 	.byte	0x3a, 0x43, 0x3c, 0x30, 0x3e, 0x3e, 0x3e, 0x3e, 0x5d, 0x00
.L_1:


//--------------------- .nv.shared._ZN7cutlass13device_kernelINS_4gemm6kernel13GemmUniversalIN4cute5tupleIJiiiiEEENS1_10collective13CollectiveMmaINS1_35MainloopSm100TmaUmmaWarpSpecializedILi24ELi2ELi4ENS5_IJNS4_1CILi1EEESB_SB_EEEEENS5_IJNSA_ILi128EEENSA_ILi16EEENSA_ILi64EEEEEENS_12float_e4m3_tENS5_IJlSB_lEEESI_SJ_NS4_8TiledMMAINS4_8MMA_AtomIJNS4_10MMA_TraitsINS4_19SM100_MMA_F8F6F4_SSEJSI_SI_fSE_SF_NS4_17integral_constantINS4_4UMMA5MajorELSQ_0EEESR_NSO_INSP_7ScaleInELSS_0EEEST_EEEEEENS4_6LayoutISC_NS5_IJNSA_ILi0EEESX_SX_EEEEENS5_IJNS4_10UnderscoreES10_S10_EEEEENS4_13SM90_TMA_LOADENS4_14ComposedLayoutINS4_7SwizzleILi2ELi4ELi3EEENS4_18smem_ptr_flag_bitsILi8EEENSW_INS5_IJNSA_ILi8EEESG_EEENS5_IJSG_SB_EEEEEEEvNS4_8identityES13_S1D_vS1E_EENS_8epilogue10collective18CollectiveEpilogueINS1G_23Sm100TmaWarpSpecializedILi1ELi1ELi16ELb0ELb0EEEJSH_NS5_IJNSW_ISE_SB_EENSW_ISF_SB_EEEEESI_SJ_SI_SJ_NS1G_6fusion15FusionCallbacksIS1K_NS1O_17LinearCombinationISI_fSI_fLNS_15FloatRoundStyleE2EEESH_S1N_JEEENS4_5SM1004TMEM4LOAD26SM100_TMEM_LOAD_32dp32b16xES13_NS14_INS15_ILi0ELi4ELi3EEES18_NSW_INS5_IJS19_SF_EEENS5_IJSF_SB_EEEEEEENS4_39AutoVectorizingCopyWithAssumedAlignmentILi128EEENS4_14SM90_TMA_STOREES22_S24_S24_EEEvvEEEEvNT_6ParamsE --------------------------
	.section	.nv.shared._ZN7cutlass13device_kernelINS_4gemm6kernel13GemmUniversalIN4cute5tupleIJiiiiEEENS1_10collective13CollectiveMmaINS1_35MainloopSm100TmaUmmaWarpSpecializedILi24ELi2ELi4ENS5_IJNS4_1CILi1EEESB_SB_EEEEENS5_IJNSA_ILi128EEENSA_ILi16EEENSA_ILi64EEEEEENS_12float_e4m3_tENS5_IJlSB_lEEESI_SJ_NS4_8TiledMMAINS4_8MMA_AtomIJNS4_10MMA_TraitsINS4_19SM100_MMA_F8F6F4_SSEJSI_SI_fSE_SF_NS4_17integral_constantINS4_4UMMA5MajorELSQ_0EEESR_NSO_INSP_7ScaleInELSS_0EEEST_EEEEEENS4_6LayoutISC_NS5_IJNSA_ILi0EEESX_SX_EEEEENS5_IJNS4_10UnderscoreES10_S10_EEEEENS4_13SM90_TMA_LOADENS4_14ComposedLayoutINS4_7SwizzleILi2ELi4ELi3EEENS4_18smem_ptr_flag_bitsILi8EEENSW_INS5_IJNSA_ILi8EEESG_EEENS5_IJSG_SB_EEEEEEEvNS4_8identityES13_S1D_vS1E_EENS_8epilogue10collective18CollectiveEpilogueINS1G_23Sm100TmaWarpSpecializedILi1ELi1ELi16ELb0ELb0EEEJSH_NS5_IJNSW_ISE_SB_EENSW_ISF_SB_EEEEESI_SJ_SI_SJ_NS1G_6fusion15FusionCallbacksIS1K_NS1O_17LinearCombinationISI_fSI_fLNS_15FloatRoundStyleE2EEESH_S1N_JEEENS4_5SM1004TMEM4LOAD26SM100_TMEM_LOAD_32dp32b16xES13_NS14_INS15_ILi0ELi4ELi3EEES18_NSW_INS5_IJS19_SF_EEENS5_IJSF_SB_EEEEEEENS4_39AutoVectorizingCopyWithAssumedAlignmentILi128EEENS4_14SM90_TMA_STOREES22_S24_S24_EEEvvEEEEvNT_6ParamsE,"aw",@nobits
	.sectionflags	@""
	.align	16
	.zero		1024


//--------------------- .nv.shared.reserved.0     --------------------------
	.section	.nv.shared.reserved.0,"aw",@nobits
	.weak		__nv_reservedSMEM_offset_0_alias
	.size		__nv_reservedSMEM_offset_0_alias, 0, 64
	.other		__nv_reservedSMEM_offset_0_alias,@"STO_CUDA_RESERVED_SHARED STV_DEFAULT"
__nv_reservedSMEM_offset_0_alias:
	.zero		0
.nv.shared.reserved.0:
	.zero		64
	.weak		__nv_reservedSMEM_tcgen05_partition
	.type		__nv_reservedSMEM_tcgen05_partition,@object
	.size		__nv_reservedSMEM_tcgen05_partition,(.L_0 - __nv_reservedSMEM_tcgen05_partition)
__nv_reservedSMEM_tcgen05_partition:
	.zero		32
.L_0:


//--------------------- .nv.global                --------------------------
	.section	.nv.global,"aw",@nobits
.nv.global:
	.type		_ZN40_INTERNAL_b98bda1a_4_k_cu_a2b2eca4_256604cute1_E,@object
	.size		_ZN40_INTERNAL_b98bda1a_4_k_cu_a2b2eca4_256604cute1_E,(_ZN40_INTERNAL_b98bda1a_4_k_cu_a2b2eca4_256604cuda3std3__45__cpo6cbeginE - _ZN40_INTERNAL_b98bda1a_4_k_cu_a2b2eca4_256604cute1_E)
_ZN40_INTERNAL_b98bda1a_4_k_cu_a2b2eca4_256604cute1_E:
	.zero		1
	.type		_ZN40_INTERNAL_b98bda1a_4_k_cu_a2b2eca4_256604cuda3std3__45__cpo6cbeginE,@object
	.size		_ZN40_INTERNAL_b98bda1a_4_k_cu_a2b2eca4_256604cuda3std3__45__cpo6cbeginE,(_ZN40_INTERNAL_b98bda1a_4_k_cu_a2b2eca4_256604cuda3std3__48in_placeE - _ZN40_INTERNAL_b98bda1a_4_k_cu_a2b2eca4_256604cuda3std3__45__cpo6cbeginE)
_ZN40_INTERNAL_b98bda1a_4_k_cu_a2b2eca4_256604cuda3std3__45__cpo6cbeginE:
	.zero		1
	.type		_ZN40_INTERNAL_b98bda1a_4_k_cu_a2b2eca4_256604cuda3std3__48in_placeE,@object
	.size		_ZN40_INTERNAL_b98bda1a_4_k_cu_a2b2eca4_256604cuda3std3__48in_placeE,(_ZN40_INTERNAL_b98bda1a_4_k_cu_a2b2eca4_256604cuda3std6ranges3__45__cpo9iter_moveE - _ZN40_INTERNAL_b98bda1a_4_k_cu_a2b2eca4_256604cuda3std3__48in_placeE)
_ZN40_INTERNAL_b98bda1a_4_k_cu_a2b2eca4_256604cuda3std3__48in_placeE:
	.zero		1
	.type		_ZN40_INTERNAL_b98bda1a_4_k_cu_a2b2eca4_256604cuda3std6ranges3__45__cpo9iter_moveE,@object
	.size		_ZN40_INTERNAL_b98bda1a_4_k_cu_a2b2eca4_256604cuda3std6ranges3__45__cpo9iter_moveE,(_ZN40_INTERNAL_b98bda1a_4_k_cu_a2b2eca4_256604cuda3std3__45__cpo5beginE - _ZN40_INTERNAL_b98bda1a_4_k_cu_a2b2eca4_256604cuda3std6ranges3__45__cpo9iter_moveE)
_ZN40_INTERNAL_b98bda1a_4_k_cu_a2b2eca4_256604cuda3std6ranges3__45__cpo9iter_moveE:
	.zero		1
	.type		_ZN40_INTERNAL_b98bda1a_4_k_cu_a2b2eca4_256604cuda3std3__45__cpo5beginE,@object
	.size		_ZN40_INTERNAL_b98bda1a_4_k_cu_a2b2eca4_256604cuda3std3__45__cpo5beginE,(_ZN40_INTERNAL_b98bda1a_4_k_cu_a2b2eca4_256604cuda3std3__442_GLOBAL__N__b98bda1a_4_k_cu_a2b2eca4_256606ignoreE - _ZN40_INTERNAL_b98bda1a_4_k_cu_a2b2eca4_256604cuda3std3__45__cpo5beginE)
_ZN40_INTERNAL_b98bda1a_4_k_cu_a2b2eca4_256604cuda3std3__45__cpo5beginE:
	.zero		1
	.type		_ZN40_INTERNAL_b98bda1a_4_k_cu_a2b2eca4_256604cuda3std3__442_GLOBAL__N__b98bda1a_4_k_cu_a2b2eca4_256606ignoreE,@object
	.size		_ZN40_INTERNAL_b98bda1a_4_k_cu_a2b2eca4_256604cuda3std3__442_GLOBAL__N__b98bda1a_4_k_cu_a2b2eca4_256606ignoreE,(_ZN40_INTERNAL_b98bda1a_4_k_cu_a2b2eca4_256604cute7productE - _ZN40_INTERNAL_b98bda1a_4_k_cu_a2b2eca4_256604cuda3std3__442_GLOBAL__N__b98bda1a_4_k_cu_a2b2eca4_256606ignoreE)
_ZN40_INTERNAL_b98bda1a_4_k_cu_a2b2eca4_256604cuda3std3__442_GLOBAL__N__b98bda1a_4_k_cu_a2b2eca4_256606ignoreE:
	.zero		1
	.type		_ZN40_INTERNAL_b98bda1a_4_k_cu_a2b2eca4_256604cute7productE,@object
	.size		_ZN40_INTERNAL_b98bda1a_4_k_cu_a2b2eca4_256604cute7productE,(_ZN40_INTERNAL_b98bda1a_4_k_cu_a2b2eca4_256604cuda3std3__45__cpo3endE - _ZN40_INTERNAL_b98bda1a_4_k_cu_a2b2eca4_256604cute7productE)
_ZN40_INTERNAL_b98bda1a_4_k_cu_a2b2eca4_256604cute7productE:
	.zero		1
	.type		_ZN40_INTERNAL_b98bda1a_4_k_cu_a2b2eca4_256604cuda3std3__45__cpo3endE,@object
	.size		_ZN40_INTERNAL_b98bda1a_4_k_cu_a2b2eca4_256604cuda3std3__45__cpo3endE,(_ZN40_INTERNAL_b98bda1a_4_k_cu_a2b2eca4_256604cuda3std3__419piecewise_constructE - _ZN40_INTERNAL_b98bda1a_4_k_cu_a2b2eca4_256604cuda3std3__45__cpo3endE)
_ZN40_INTERNAL_b98bda1a_4_k_cu_a2b2eca4_256604cuda3std3__45__cpo3endE:
	.zero		1
	.type		_ZN40_INTERNAL_b98bda1a_4_k_cu_a2b2eca4_256604cuda3std3__419piecewise_constructE,@object
	.size		_ZN40_INTERNAL_b98bda1a_4_k_cu_a2b2eca4_256604cuda3std3__419piecewise_constructE,(_ZN40_INTERNAL_b98bda1a_4_k_cu_a2b2eca4_256604cuda3std3__45__cpo4cendE - _ZN40_INTERNAL_b98bda1a_4_k_cu_a2b2eca4_256604cuda3std3__419piecewise_constructE)
_ZN40_INTERNAL_b98bda1a_4_k_cu_a2b2eca4_256604cuda3std3__419piecewise_constructE:
	.zero		1
	.type		_ZN40_INTERNAL_b98bda1a_4_k_cu_a2b2eca4_256604cuda3std3__45__cpo4cendE,@object
	.size		_ZN40_INTERNAL_b98bda1a_4_k_cu_a2b2eca4_256604cuda3std3__45__cpo4cendE,(_ZN40_INTERNAL_b98bda1a_4_k_cu_a2b2eca4_256604cuda3std6ranges3__45__cpo4swapE - _ZN40_INTERNAL_b98bda1a_4_k_cu_a2b2eca4_256604cuda3std3__45__cpo4cendE)
_ZN40_INTERNAL_b98bda1a_4_k_cu_a2b2eca4_256604cuda3std3__45__cpo4cendE:
	.zero		1
	.type		_ZN40_INTERNAL_b98bda1a_4_k_cu_a2b2eca4_256604cuda3std6ranges3__45__cpo4swapE,@object
	.size		_ZN40_INTERNAL_b98bda1a_4_k_cu_a2b2eca4_256604cuda3std6ranges3__45__cpo4swapE,(.L_9 - _ZN40_INTERNAL_b98bda1a_4_k_cu_a2b2eca4_256604cuda3std6ranges3__45__cpo4swapE)
_ZN40_INTERNAL_b98bda1a_4_k_cu_a2b2eca4_256604cuda3std6ranges3__45__cpo4swapE:
	.zero		1
.L_9:


//--------------------- .nv.constant0._ZN7cutlass13device_kernelINS_4gemm6kernel13GemmUniversalIN4cute5tupleIJiiiiEEENS1_10collective13CollectiveMmaINS1_35MainloopSm100TmaUmmaWarpSpecializedILi24ELi2ELi4ENS5_IJNS4_1CILi1EEESB_SB_EEEEENS5_IJNSA_ILi128EEENSA_ILi16EEENSA_ILi64EEEEEENS_12float_e4m3_tENS5_IJlSB_lEEESI_SJ_NS4_8TiledMMAINS4_8MMA_AtomIJNS4_10MMA_TraitsINS4_19SM100_MMA_F8F6F4_SSEJSI_SI_fSE_SF_NS4_17integral_constantINS4_4UMMA5MajorELSQ_0EEESR_NSO_INSP_7ScaleInELSS_0EEEST_EEEEEENS4_6LayoutISC_NS5_IJNSA_ILi0EEESX_SX_EEEEENS5_IJNS4_10UnderscoreES10_S10_EEEEENS4_13SM90_TMA_LOADENS4_14ComposedLayoutINS4_7SwizzleILi2ELi4ELi3EEENS4_18smem_ptr_flag_bitsILi8EEENSW_INS5_IJNSA_ILi8EEESG_EEENS5_IJSG_SB_EEEEEEEvNS4_8identityES13_S1D_vS1E_EENS_8epilogue10collective18CollectiveEpilogueINS1G_23Sm100TmaWarpSpecializedILi1ELi1ELi16ELb0ELb0EEEJSH_NS5_IJNSW_ISE_SB_EENSW_ISF_SB_EEEEESI_SJ_SI_SJ_NS1G_6fusion15FusionCallbacksIS1K_NS1O_17LinearCombinationISI_fSI_fLNS_15FloatRoundStyleE2EEESH_S1N_JEEENS4_5SM1004TMEM4LOAD26SM100_TMEM_LOAD_32dp32b16xES13_NS14_INS15_ILi0ELi4ELi3EEES18_NSW_INS5_IJS19_SF_EEENS5_IJSF_SB_EEEEEEENS4_39AutoVectorizingCopyWithAssumedAlignmentILi128EEENS4_14SM90_TMA_STOREES22_S24_S24_EEEvvEEEEvNT_6ParamsE --------------------------
	.section	.nv.constant0._ZN7cutlass13device_kernelINS_4gemm6kernel13GemmUniversalIN4cute5tupleIJiiiiEEENS1_10collective13CollectiveMmaINS1_35MainloopSm100TmaUmmaWarpSpecializedILi24ELi2ELi4ENS5_IJNS4_1CILi1EEESB_SB_EEEEENS5_IJNSA_ILi128EEENSA_ILi16EEENSA_ILi64EEEEEENS_12float_e4m3_tENS5_IJlSB_lEEESI_SJ_NS4_8TiledMMAINS4_8MMA_AtomIJNS4_10MMA_TraitsINS4_19SM100_MMA_F8F6F4_SSEJSI_SI_fSE_SF_NS4_17integral_constantINS4_4UMMA5MajorELSQ_0EEESR_NSO_INSP_7ScaleInELSS_0EEEST_EEEEEENS4_6LayoutISC_NS5_IJNSA_ILi0EEESX_SX_EEEEENS5_IJNS4_10UnderscoreES10_S10_EEEEENS4_13SM90_TMA_LOADENS4_14ComposedLayoutINS4_7SwizzleILi2ELi4ELi3EEENS4_18smem_ptr_flag_bitsILi8EEENSW_INS5_IJNSA_ILi8EEESG_EEENS5_IJSG_SB_EEEEEEEvNS4_8identityES13_S1D_vS1E_EENS_8epilogue10collective18CollectiveEpilogueINS1G_23Sm100TmaWarpSpecializedILi1ELi1ELi16ELb0ELb0EEEJSH_NS5_IJNSW_ISE_SB_EENSW_ISF_SB_EEEEESI_SJ_SI_SJ_NS1G_6fusion15FusionCallbacksIS1K_NS1O_17LinearCombinationISI_fSI_fLNS_15FloatRoundStyleE2EEESH_S1N_JEEENS4_5SM1004TMEM4LOAD26SM100_TMEM_LOAD_32dp32b16xES13_NS14_INS15_ILi0ELi4ELi3EEES18_NSW_INS5_IJS19_SF_EEENS5_IJSF_SB_EEEEEEENS4_39AutoVectorizingCopyWithAssumedAlignmentILi128EEENS4_14SM90_TMA_STOREES22_S24_S24_EEEvvEEEEvNT_6ParamsE,"a",@progbits
	.sectionflags	@""
	.align	4
.nv.constant0._ZN7cutlass13device_kernelINS_4gemm6kernel13GemmUniversalIN4cute5tupleIJiiiiEEENS1_10collective13CollectiveMmaINS1_35MainloopSm100TmaUmmaWarpSpecializedILi24ELi2ELi4ENS5_IJNS4_1CILi1EEESB_SB_EEEEENS5_IJNSA_ILi128EEENSA_ILi16EEENSA_ILi64EEEEEENS_12float_e4m3_tENS5_IJlSB_lEEESI_SJ_NS4_8TiledMMAINS4_8MMA_AtomIJNS4_10MMA_TraitsINS4_19SM100_MMA_F8F6F4_SSEJSI_SI_fSE_SF_NS4_17integral_constantINS4_4UMMA5MajorELSQ_0EEESR_NSO_INSP_7ScaleInELSS_0EEEST_EEEEEENS4_6LayoutISC_NS5_IJNSA_ILi0EEESX_SX_EEEEENS5_IJNS4_10UnderscoreES10_S10_EEEEENS4_13SM90_TMA_LOADENS4_14ComposedLayoutINS4_7SwizzleILi2ELi4ELi3EEENS4_18smem_ptr_flag_bitsILi8EEENSW_INS5_IJNSA_ILi8EEESG_EEENS5_IJSG_SB_EEEEEEEvNS4_8identityES13_S1D_vS1E_EENS_8epilogue10collective18CollectiveEpilogueINS1G_23Sm100TmaWarpSpecializedILi1ELi1ELi16ELb0ELb0EEEJSH_NS5_IJNSW_ISE_SB_EENSW_ISF_SB_EEEEESI_SJ_SI_SJ_NS1G_6fusion15FusionCallbacksIS1K_NS1O_17LinearCombinationISI_fSI_fLNS_15FloatRoundStyleE2EEESH_S1N_JEEENS4_5SM1004TMEM4LOAD26SM100_TMEM_LOAD_32dp32b16xES13_NS14_INS15_ILi0ELi4ELi3EEES18_NSW_INS5_IJS19_SF_EEENS5_IJSF_SB_EEEEEEENS4_39AutoVectorizingCopyWithAssumedAlignmentILi128EEENS4_14SM90_TMA_STOREES22_S24_S24_EEEvvEEEEvNT_6ParamsE:
	.zero		2944


//--------------------- SYMBOLS --------------------------

	.type		.nv.reservedSmem.offset0,@object
	.size		.nv.reservedSmem.offset0,0x4
	.type		.nv.reservedSmem.cap,@object
	.size		.nv.reservedSmem.cap,0x4
	.type		__assertfail,@function
